	.target	sm_90a

	.elftype	@"ET_EXEC"


//--------------------- .note.nv.tkinfo           --------------------------
	.section	.note.nv.tkinfo,"",@"SHT_NOTE"
	.sectionflags	@"SHF_NOTE_NV_TKINFO"
	.tkinfo
        /*0018*/ 	.word	0x00000002
        /*0030*/ 	.string	""
        /*0030*/ 	.string	"ptxas"
        /*0030*/ 	.string	"Cuda compilation tools, release 13.0, V13.0.88"
        /*0030*/ 	.string	"Build cuda_13.0.r13.0/compiler.36424714_0"
        /*0030*/ 	.string	"-v  -suppress-debug-info  -lineinfo  -arch sm_90a "



//--------------------- .note.nv.cuinfo           --------------------------
	.section	.note.nv.cuinfo,"",@"SHT_NOTE"
	.sectionflags	@"SHF_NOTE_NV_CUINFO"
        /*0018*/ 	.short	0x0002
        /*001a*/ 	.short	0x005a
        /*001c*/ 	.short	0x0082
	.zero		2


//--------------------- .nv.info                  --------------------------
	.section	.nv.info,"",@"SHT_CUDA_INFO"
	.align	4


	//----- nvinfo : EIATTR_REGCOUNT
	.align		4
        /*0000*/ 	.byte	0x04, 0x2f
        /*0002*/ 	.short	(.L_1 - .L_0)
	.align		4
.L_0:
        /*0004*/ 	.word	index@(matmul_kernel)
        /*0008*/ 	.word	0x00000080


	//----- nvinfo : EIATTR_FRAME_SIZE
	.align		4
.L_1:
        /*000c*/ 	.byte	0x04, 0x11
        /*000e*/ 	.short	(.L_3 - .L_2)
	.align		4
.L_2:
        /*0010*/ 	.word	index@(matmul_kernel)
        /*0014*/ 	.word	0x00000a78


	//----- nvinfo : EIATTR_MIN_STACK_SIZE
	.align		4
.L_3:
        /*0018*/ 	.byte	0x04, 0x12
        /*001a*/ 	.short	(.L_5 - .L_4)
	.align		4
.L_4:
        /*001c*/ 	.word	index@(matmul_kernel)
        /*0020*/ 	.word	0x00000a78
.L_5:


//--------------------- .nv.compat                --------------------------
	.section	.nv.compat,"",@"SHT_CUDA_COMPAT_INFO"
	.align	4
        /*0000*/ 	.byte	0x02, 0x09, 0x01, 0x00, 0x02, 0x02, 0x04, 0x00, 0x02, 0x05, 0x05, 0x00, 0x03, 0x07, 0x01, 0x01
        /*0010*/ 	.byte	0x02, 0x03, 0x00, 0x00, 0x02, 0x06, 0x01, 0x00, 0x04, 0x0b, 0x08, 0x00, 0x00, 0x00, 0x00, 0x00
        /*0020*/ 	.byte	0x00, 0x00, 0x00, 0x00


//--------------------- .nv.info.matmul_kernel    --------------------------
	.section	.nv.info.matmul_kernel,"",@"SHT_CUDA_INFO"
	.sectionflags	@""
	.align	4


	//----- nvinfo : EIATTR_CUDA_API_VERSION
	.align		4
        /*0000*/ 	.byte	0x04, 0x37
        /*0002*/ 	.short	(.L_7 - .L_6)
.L_6:
        /*0004*/ 	.word	0x00000082


	//----- nvinfo : EIATTR_KPARAM_INFO
	.align		4
.L_7:
        /*0008*/ 	.byte	0x04, 0x17
        /*000a*/ 	.short	(.L_9 - .L_8)
.L_8:
        /*000c*/ 	.word	0x00000000
        /*0010*/ 	.short	0x000d
        /*0012*/ 	.short	0x0048
        /*0014*/ 	.byte	0x00, 0xf4, 0x21, 0x00


	//----- nvinfo : EIATTR_KPARAM_INFO
	.align		4
.L_9:
        /*0018*/ 	.byte	0x04, 0x17
        /*001a*/ 	.short	(.L_11 - .L_10)
.L_10:
        /*001c*/ 	.word	0x00000000
        /*0020*/ 	.short	0x000c
        /*0022*/ 	.short	0x0040
        /*0024*/ 	.byte	0x00, 0xf4, 0x21, 0x00


	//----- nvinfo : EIATTR_KPARAM_INFO
	.align		4
.L_11:
        /*0028*/ 	.byte	0x04, 0x17
        /*002a*/ 	.short	(.L_13 - .L_12)
.L_12:
        /*002c*/ 	.word	0x00000000
        /*0030*/ 	.short	0x000b
        /*0032*/ 	.short	0x0038
        /*0034*/ 	.byte	0x00, 0xf0, 0x11, 0x00


	//----- nvinfo : EIATTR_KPARAM_INFO
	.align		4
.L_13:
        /*0038*/ 	.byte	0x04, 0x17
        /*003a*/ 	.short	(.L_15 - .L_14)
.L_14:
        /*003c*/ 	.word	0x00000000
        /*0040*/ 	.short	0x000a
        /*0042*/ 	.short	0x0034
        /*0044*/ 	.byte	0x00, 0xf0, 0x11, 0x00


	//----- nvinfo : EIATTR_KPARAM_INFO
	.align		4
.L_15:
        /*0048*/ 	.byte	0x04, 0x17
        /*004a*/ 	.short	(.L_17 - .L_16)
.L_16:
        /*004c*/ 	.word	0x00000000
        /*0050*/ 	.short	0x0009
        /*0052*/ 	.short	0x0030
        /*0054*/ 	.byte	0x00, 0xf0, 0x11, 0x00


	//----- nvinfo : EIATTR_KPARAM_INFO
	.align		4
.L_17:
        /*0058*/ 	.byte	0x04, 0x17
        /*005a*/ 	.short	(.L_19 - .L_18)
.L_18:
        /*005c*/ 	.word	0x00000000
        /*0060*/ 	.short	0x0008
        /*0062*/ 	.short	0x002c
        /*0064*/ 	.byte	0x00, 0xf0, 0x11, 0x00


	//----- nvinfo : EIATTR_KPARAM_INFO
	.align		4
.L_19:
        /*0068*/ 	.byte	0x04, 0x17
        /*006a*/ 	.short	(.L_21 - .L_20)
.L_20:
        /*006c*/ 	.word	0x00000000
        /*0070*/ 	.short	0x0007
        /*0072*/ 	.short	0x0028
        /*0074*/ 	.byte	0x00, 0xf0, 0x11, 0x00


	//----- nvinfo : EIATTR_KPARAM_INFO
	.align		4
.L_21:
        /*0078*/ 	.byte	0x04, 0x17
        /*007a*/ 	.short	(.L_23 - .L_22)
.L_22:
        /*007c*/ 	.word	0x00000000
        /*0080*/ 	.short	0x0006
        /*0082*/ 	.short	0x0024
        /*0084*/ 	.byte	0x00, 0xf0, 0x11, 0x00


	//----- nvinfo : EIATTR_KPARAM_INFO
	.align		4
.L_23:
        /*0088*/ 	.byte	0x04, 0x17
        /*008a*/ 	.short	(.L_25 - .L_24)
.L_24:
        /*008c*/ 	.word	0x00000000
        /*0090*/ 	.short	0x0005
        /*0092*/ 	.short	0x0020
        /*0094*/ 	.byte	0x00, 0xf0, 0x11, 0x00


	//----- nvinfo : EIATTR_KPARAM_INFO
	.align		4
.L_25:
        /*0098*/ 	.byte	0x04, 0x17
        /*009a*/ 	.short	(.L_27 - .L_26)
.L_26:
        /*009c*/ 	.word	0x00000000
        /*00a0*/ 	.short	0x0004
        /*00a2*/ 	.short	0x001c
        /*00a4*/ 	.byte	0x00, 0xf0, 0x11, 0x00


	//----- nvinfo : EIATTR_KPARAM_INFO
	.align		4
.L_27:
        /*00a8*/ 	.byte	0x04, 0x17
        /*00aa*/ 	.short	(.L_29 - .L_28)
.L_28:
        /*00ac*/ 	.word	0x00000000
        /*00b0*/ 	.short	0x0003
        /*00b2*/ 	.short	0x0018
        /*00b4*/ 	.byte	0x00, 0xf0, 0x11, 0x00


	//----- nvinfo : EIATTR_KPARAM_INFO
	.align		4
.L_29:
        /*00b8*/ 	.byte	0x04, 0x17
        /*00ba*/ 	.short	(.L_31 - .L_30)
.L_30:
        /*00bc*/ 	.word	0x00000000
        /*00c0*/ 	.short	0x0002
        /*00c2*/ 	.short	0x0010
        /*00c4*/ 	.byte	0x00, 0xf4, 0x21, 0x00


	//----- nvinfo : EIATTR_KPARAM_INFO
	.align		4
.L_31:
        /*00c8*/ 	.byte	0x04, 0x17
        /*00ca*/ 	.short	(.L_33 - .L_32)
.L_32:
        /*00cc*/ 	.word	0x00000000
        /*00d0*/ 	.short	0x0001
        /*00d2*/ 	.short	0x0008
        /*00d4*/ 	.byte	0x00, 0xf4, 0x21, 0x00


	//----- nvinfo : EIATTR_KPARAM_INFO
	.align		4
.L_33:
        /*00d8*/ 	.byte	0x04, 0x17
        /*00da*/ 	.short	(.L_35 - .L_34)
.L_34:
        /*00dc*/ 	.word	0x00000000
        /*00e0*/ 	.short	0x0000
        /*00e2*/ 	.short	0x0000
        /*00e4*/ 	.byte	0x00, 0xf4, 0x21, 0x00


	//----- nvinfo : EIATTR_SPARSE_MMA_MASK
	.align		4
.L_35:
        /*00e8*/ 	.byte	0x03, 0x50
        /*00ea*/ 	.short	0x0000


	//----- nvinfo : EIATTR_MAXREG_COUNT
	.align		4
        /*00ec*/ 	.byte	0x03, 0x1b
        /*00ee*/ 	.short	0x0080


	//----- nvinfo : EIATTR_NUM_BARRIERS
	.align		4
        /*00f0*/ 	.byte	0x02, 0x4c
        /*00f2*/ 	.byte	0x01
	.zero		1


	//----- nvinfo : EIATTR_ANNOTATIONS
	.align		4
        /*00f4*/ 	.byte	0x04, 0x55
        /*00f6*/ 	.short	(.L_37 - .L_36)


	//   ....[0]....
.L_36:
        /*00f8*/ 	.word	0x00000001
        /*00fc*/ 	.byte	0x20, 0x05, 0x00, 0x00, 0x01, 0x00, 0x00, 0x00, 0x90, 0x05, 0x00, 0x00, 0x01, 0x00, 0x00, 0x00
        /* <DEDUP_REMOVED lines=946> */
        /*3c2c*/ 	.byte	0x10, 0x21, 0x01, 0x00, 0x01, 0x00, 0x00, 0x00, 0x60, 0x21, 0x01, 0x00


	//----- nvinfo : EIATTR_MERCURY_ISA_VERSION
	.align		4
.L_37:
        /*3c38*/ 	.byte	0x03, 0x5f
        /*3c3a*/ 	.short	0x0101


	//----- nvinfo : EIATTR_EXIT_INSTR_OFFSETS
	.align		4
        /*3c3c*/ 	.byte	0x04, 0x1c
        /*3c3e*/ 	.short	(.L_39 - .L_38)


	//   ....[0]....
.L_38:
        /*3c40*/ 	.word	0x00016500


	//   ....[1]....
        /*3c44*/ 	.word	0x00016530


	//----- nvinfo : EIATTR_REQNTID
	.align		4
.L_39:
        /*3c48*/ 	.byte	0x04, 0x10
        /*3c4a*/ 	.short	(.L_41 - .L_40)
.L_40:
        /*3c4c*/ 	.word	0x00000200
        /*3c50*/ 	.word	0x00000001
        /*3c54*/ 	.word	0x00000001


	//----- nvinfo : EIATTR_CBANK_PARAM_SIZE
	.align		4
.L_41:
        /*3c58*/ 	.byte	0x03, 0x19
        /*3c5a*/ 	.short	0x0050


	//----- nvinfo : EIATTR_PARAM_CBANK
	.align		4
        /*3c5c*/ 	.byte	0x04, 0x0a
        /*3c5e*/ 	.short	(.L_43 - .L_42)
	.align		4
.L_42:
        /*3c60*/ 	.word	index@(.nv.constant0.matmul_kernel)
        /*3c64*/ 	.short	0x0210
        /*3c66*/ 	.short	0x0050


	//----- nvinfo : EIATTR_SW_WAR
	.align		4
.L_43:
        /*3c68*/ 	.byte	0x04, 0x36
        /*3c6a*/ 	.short	(.L_45 - .L_44)
.L_44:
        /*3c6c*/ 	.word	0x00000008
.L_45:


//--------------------- .nv.callgraph             --------------------------
	.section	.nv.callgraph,"",@"SHT_CUDA_CALLGRAPH"
	.align	4
	.sectionentsize	8
	.align		4
        /*0000*/ 	.word	0x00000000
	.align		4
        /*0004*/ 	.word	0xffffffff
	.align		4
        /*0008*/ 	.word	0x00000000
	.align		4
        /*000c*/ 	.word	0xfffffffe
	.align		4
        /*0010*/ 	.word	0x00000000
	.align		4
        /*0014*/ 	.word	0xfffffffd
	.align		4
        /*0018*/ 	.word	0x00000000
	.align		4
        /*001c*/ 	.word	0xfffffffc


//--------------------- .text.matmul_kernel       --------------------------
	.section	.text.matmul_kernel,"ax",@progbits
	.align	128
        .global         matmul_kernel
        .type           matmul_kernel,@function
        .size           matmul_kernel,(.L_x_4 - matmul_kernel)
        .other          matmul_kernel,@"STO_CUDA_ENTRY STV_DEFAULT"
matmul_kernel:
.text.matmul_kernel:
[----:B------:R-:W0:Y:S08]  /*0000*/  LDC R1, c[0x0][0x28] ;  /* 0x00000a00ff017b82 */ /* 0x000e300000000800 */
[----:B------:R-:W1:Y:S01]  /*0010*/  LDC.64 R24, c[0x0][0x228] ;  /* 0x00008a00ff187b82 */ /* 0x000e620000000a00 */
[----:B------:R-:W2:Y:S01]  /*0020*/  S2R R5, SR_CTAID.X ;  /* 0x0000000000057919 */ /* 0x000ea20000002500 */
[----:B0-----:R-:W-:Y:S01]  /*0030*/  VIADD R1, R1, 0xfffff588 ;  /* 0xfffff58801017836 */ /* 0x001fe20000000000 */
[----:B------:R-:W-:Y:S01]  /*0040*/  UMOV UR12, 0x400 ;  /* 0x00000400000c7882 */ /* 0x000fe20000000000 */
[----:B------:R-:W-:Y:S01]  /*0050*/  ULDC.64 UR14, c[0x0][0x208] ;  /* 0x00008200000e7ab9 */ /* 0x000fe20000000a00 */
[----:B------:R-:W0:Y:S03]  /*0060*/  S2R R88, SR_TID.X ;  /* 0x0000000000587919 */ /* 0x000e260000002100 */
[----:B------:R-:W3:Y:S01]  /*0070*/  S2UR UR4, SR_CgaCtaId ;  /* 0x00000000000479c3 */ /* 0x000ee20000008800 */
[----:B-1----:R-:W-:-:S05]  /*0080*/  VIADD R0, R25, 0x7f ;  /* 0x0000007f19007836 */ /* 0x002fca0000000000 */
[----:B------:R-:W-:Y:S01]  /*0090*/  SHF.R.S32.HI R3, RZ, 0x1f, R0 ;  /* 0x0000001fff037819 */ /* 0x000fe20000011400 */
[----:B---3--:R-:W-:-:S03]  /*00a0*/  ULEA UR12, UR4, UR12, 0x18 ;  /* 0x0000000c040c7291 */ /* 0x008fc6000f8ec03f */
[----:B------:R-:W-:Y:S02]  /*00b0*/  LEA.HI R3, R3, R0, RZ, 0x7 ;  /* 0x0000000003037211 */ /* 0x000fe400078f38ff */
[----:B--2---:R-:W-:Y:S02]  /*00c0*/  IABS R8, R5 ;  /* 0x0000000500087213 */ /* 0x004fe40000000000 */
[----:B------:R-:W-:-:S05]  /*00d0*/  SHF.R.S32.HI R3, RZ, 0x7, R3 ;  /* 0x00000007ff037819 */ /* 0x000fca0000011403 */
[----:B------:R-:W-:-:S05]  /*00e0*/  IMAD.SHL.U32 R4, R3, 0x8, RZ ;  /* 0x0000000803047824 */ /* 0x000fca00078e00ff */
[-C--:B------:R-:W-:Y:S02]  /*00f0*/  IABS R7, R4.reuse ;  /* 0x0000000400077213 */ /* 0x080fe40000000000 */
[----:B------:R-:W-:Y:S02]  /*0100*/  IABS R10, R4 ;  /* 0x00000004000a7213 */ /* 0x000fe40000000000 */
[----:B------:R-:W1:Y:S08]  /*0110*/  I2F.RP R0, R7 ;  /* 0x0000000700007306 */ /* 0x000e700000209400 */
[----:B-1----:R-:W1:Y:S02]  /*0120*/  MUFU.RCP R0, R0 ;  /* 0x0000000000007308 */ /* 0x002e640000001000 */
[----:B-1----:R-:W-:-:S02]  /*0130*/  VIADD R2, R0, 0xffffffe ;  /* 0x0ffffffe00027836 */ /* 0x002fc40000000000 */
[----:B------:R-:W-:-:S04]  /*0140*/  IMAD.MOV R0, RZ, RZ, -R10 ;  /* 0x000000ffff007224 */ /* 0x000fc800078e0a0a */
[----:B------:R1:W2:Y:S02]  /*0150*/  F2I.FTZ.U32.TRUNC.NTZ R3, R2 ;  /* 0x0000000200037305 */ /* 0x0002a4000021f000 */
[----:B-1----:R-:W-:Y:S02]  /*0160*/  IMAD.MOV.U32 R2, RZ, RZ, RZ ;  /* 0x000000ffff027224 */ /* 0x002fe400078e00ff */
[----:B--2---:R-:W-:-:S04]  /*0170*/  IMAD.MOV R6, RZ, RZ, -R3 ;  /* 0x000000ffff067224 */ /* 0x004fc800078e0a03 */
[----:B------:R-:W-:Y:S02]  /*0180*/  IMAD R9, R6, R7, RZ ;  /* 0x0000000706097224 */ /* 0x000fe400078e02ff */
[----:B------:R-:W-:Y:S02]  /*0190*/  IMAD.MOV.U32 R6, RZ, RZ, R8 ;  /* 0x000000ffff067224 */ /* 0x000fe400078e0008 */
[----:B------:R-:W-:-:S06]  /*01a0*/  IMAD.HI.U32 R3, R3, R9, R2 ;  /* 0x0000000903037227 */ /* 0x000fcc00078e0002 */
[----:B------:R-:W-:-:S04]  /*01b0*/  IMAD.HI.U32 R3, R3, R6, RZ ;  /* 0x0000000603037227 */ /* 0x000fc800078e00ff */
[----:B------:R-:W-:-:S05]  /*01c0*/  IMAD R0, R3, R0, R6 ;  /* 0x0000000003007224 */ /* 0x000fca00078e0206 */
[----:B------:R-:W-:-:S13]  /*01d0*/  ISETP.GT.U32.AND P1, PT, R7, R0, PT ;  /* 0x000000000700720c */ /* 0x000fda0003f24070 */
[----:B------:R-:W-:Y:S02]  /*01e0*/  @!P1 IMAD.IADD R0, R0, 0x1, -R7 ;  /* 0x0000000100009824 */ /* 0x000fe400078e0a07 */
[----:B------:R-:W-:Y:S01]  /*01f0*/  @!P1 VIADD R3, R3, 0x1 ;  /* 0x0000000103039836 */ /* 0x000fe20000000000 */
[----:B------:R-:W-:Y:S02]  /*0200*/  ISETP.NE.AND P1, PT, R4, RZ, PT ;  /* 0x000000ff0400720c */ /* 0x000fe40003f25270 */
[----:B------:R-:W-:Y:S02]  /*0210*/  ISETP.GE.U32.AND P0, PT, R0, R7, PT ;  /* 0x000000070000720c */ /* 0x000fe40003f06070 */
[----:B------:R-:W-:-:S04]  /*0220*/  LOP3.LUT R0, R5, R4, RZ, 0x3c, !PT ;  /* 0x0000000405007212 */ /* 0x000fc800078e3cff */
[----:B------:R-:W-:Y:S01]  /*0230*/  ISETP.GE.AND P2, PT, R0, RZ, PT ;  /* 0x000000ff0000720c */ /* 0x000fe20003f46270 */
[----:B------:R-:W-:-:S06]  /*0240*/  VIADD R0, R24, 0x1ff ;  /* 0x000001ff18007836 */ /* 0x000fcc0000000000 */
[----:B------:R-:W-:-:S04]  /*0250*/  @P0 VIADD R3, R3, 0x1 ;  /* 0x0000000103030836 */ /* 0x000fc80000000000 */
[----:B------:R-:W-:Y:S01]  /*0260*/  IMAD.MOV.U32 R2, RZ, RZ, R3 ;  /* 0x000000ffff027224 */ /* 0x000fe200078e0003 */
[----:B------:R-:W-:-:S03]  /*0270*/  SHF.R.S32.HI R3, RZ, 0x1f, R0 ;  /* 0x0000001fff037819 */ /* 0x000fc60000011400 */
[----:B------:R-:W-:Y:S01]  /*0280*/  @!P2 IMAD.MOV R2, RZ, RZ, -R2 ;  /* 0x000000ffff02a224 */ /* 0x000fe200078e0a02 */
[----:B------:R-:W-:Y:S02]  /*0290*/  @!P1 LOP3.LUT R2, RZ, R4, RZ, 0x33, !PT ;  /* 0x00000004ff029212 */ /* 0x000fe400078e33ff */
[----:B------:R-:W-:-:S03]  /*02a0*/  LEA.HI R3, R3, R0, RZ, 0x9 ;  /* 0x0000000003037211 */ /* 0x000fc600078f48ff */
[----:B------:R-:W-:Y:S02]  /*02b0*/  IMAD.SHL.U32 R6, R2, 0x8, RZ ;  /* 0x0000000802067824 */ /* 0x000fe400078e00ff */
[----:B------:R-:W-:-:S03]  /*02c0*/  IMAD.MOV R2, RZ, RZ, -R2 ;  /* 0x000000ffff027224 */ /* 0x000fc600078e0a02 */
[----:B------:R-:W-:Y:S01]  /*02d0*/  LEA.HI.SX32 R3, R3, -R6, 0x17 ;  /* 0x8000000603037211 */ /* 0x000fe200078fbaff */
[----:B------:R-:W-:-:S03]  /*02e0*/  IMAD R4, R4, R2, R5 ;  /* 0x0000000204047224 */ /* 0x000fc600078e0205 */
[----:B------:R-:W-:Y:S02]  /*02f0*/  VIMNMX R11, R3, 0x8, PT ;  /* 0x00000008030b7848 */ /* 0x000fe40003fe0100 */
[----:B------:R-:W-:Y:S02]  /*0300*/  IABS R9, R4 ;  /* 0x0000000400097213 */ /* 0x000fe40000000000 */
[----:B------:R-:W-:-:S04]  /*0310*/  IABS R7, R11 ;  /* 0x0000000b00077213 */ /* 0x000fc80000000000 */
[----:B------:R-:W1:Y:S08]  /*0320*/  I2F.RP R0, R7 ;  /* 0x0000000700007306 */ /* 0x000e700000209400 */
[----:B-1----:R-:W1:Y:S02]  /*0330*/  MUFU.RCP R0, R0 ;  /* 0x0000000000007308 */ /* 0x002e640000001000 */
[----:B-1----:R-:W-:-:S06]  /*0340*/  VIADD R3, R0, 0xffffffe ;  /* 0x0ffffffe00037836 */ /* 0x002fcc0000000000 */
[----:B------:R-:W1:Y:S02]  /*0350*/  F2I.FTZ.U32.TRUNC.NTZ R3, R3 ;  /* 0x0000000300037305 */ /* 0x000e64000021f000 */
[----:B-1----:R-:W-:-:S04]  /*0360*/  IMAD.MOV R8, RZ, RZ, -R3 ;  /* 0x000000ffff087224 */ /* 0x002fc800078e0a03 */
[----:B------:R-:W-:Y:S01]  /*0370*/  IMAD.MOV.U32 R2, RZ, RZ, R8 ;  /* 0x000000ffff027224 */ /* 0x000fe200078e0008 */
[----:B------:R-:W-:-:S03]  /*0380*/  IABS R8, R11 ;  /* 0x0000000b00087213 */ /* 0x000fc60000000000 */
[----:B------:R-:W-:Y:S02]  /*0390*/  IMAD R5, R2, R7, RZ ;  /* 0x0000000702057224 */ /* 0x000fe400078e02ff */
[----:B------:R-:W-:Y:S02]  /*03a0*/  IMAD.MOV.U32 R2, RZ, RZ, RZ ;  /* 0x000000ffff027224 */ /* 0x000fe400078e00ff */
[----:B------:R-:W-:Y:S02]  /*03b0*/  IMAD.MOV R0, RZ, RZ, -R8 ;  /* 0x000000ffff007224 */ /* 0x000fe400078e0a08 */
[----:B------:R-:W-:Y:S01]  /*03c0*/  IMAD.HI.U32 R2, R3, R5, R2 ;  /* 0x0000000503027227 */ /* 0x000fe200078e0002 */
[----:B------:R-:W1:Y:S01]  /*03d0*/  LDC R8, c[0x0][0x230] ;  /* 0x00008c00ff087b82 */ /* 0x000e620000000800 */
[----:B0-----:R-:W-:-:S04]  /*03e0*/  LOP3.LUT R3, R88, 0x1ff, RZ, 0xc0, !PT ;  /* 0x000001ff58037812 */ /* 0x001fc800078ec0ff */
[----:B------:R-:W-:-:S04]  /*03f0*/  IMAD.HI.U32 R2, R2, R9, RZ ;  /* 0x0000000902027227 */ /* 0x000fc800078e00ff */
[----:B------:R-:W-:-:S05]  /*0400*/  IMAD R0, R2, R0, R9 ;  /* 0x0000000002007224 */ /* 0x000fca00078e0209 */
[----:B------:R-:W-:Y:S01]  /*0410*/  ISETP.GT.U32.AND P1, PT, R7, R0, PT ;  /* 0x000000000700720c */ /* 0x000fe20003f24070 */
[----:B-1----:R-:W-:-:S12]  /*0420*/  VIADD R8, R8, 0x7f ;  /* 0x0000007f08087836 */ /* 0x002fd80000000000 */
[----:B------:R-:W-:Y:S02]  /*0430*/  @!P1 IMAD.IADD R0, R0, 0x1, -R7 ;  /* 0x0000000100009824 */ /* 0x000fe400078e0a07 */
[----:B------:R-:W-:Y:S01]  /*0440*/  @!P1 VIADD R2, R2, 0x1 ;  /* 0x0000000102029836 */ /* 0x000fe20000000000 */
[----:B------:R-:W-:Y:S02]  /*0450*/  ISETP.NE.AND P1, PT, R11, RZ, PT ;  /* 0x000000ff0b00720c */ /* 0x000fe40003f25270 */
[----:B------:R-:W-:Y:S02]  /*0460*/  ISETP.GE.U32.AND P0, PT, R0, R7, PT ;  /* 0x000000070000720c */ /* 0x000fe40003f06070 */
[----:B------:R-:W-:-:S04]  /*0470*/  LOP3.LUT R0, R4, R11, RZ, 0x3c, !PT ;  /* 0x0000000b04007212 */ /* 0x000fc800078e3cff */
[----:B------:R-:W-:-:S07]  /*0480*/  ISETP.GE.AND P2, PT, R0, RZ, PT ;  /* 0x000000ff0000720c */ /* 0x000fce0003f46270 */
[----:B------:R-:W-:Y:S01]  /*0490*/  @P0 VIADD R2, R2, 0x1 ;  /* 0x0000000102020836 */ /* 0x000fe20000000000 */
[----:B------:R-:W-:-:S05]  /*04a0*/  ISETP.GT.AND P0, PT, R8, 0x7f, PT ;  /* 0x0000007f0800780c */ /* 0x000fca0003f04270 */
[----:B------:R-:W-:Y:S01]  /*04b0*/  @!P2 IMAD.MOV R2, RZ, RZ, -R2 ;  /* 0x000000ffff02a224 */ /* 0x000fe200078e0a02 */
[----:B------:R-:W-:-:S05]  /*04c0*/  @!P1 LOP3.LUT R2, RZ, R11, RZ, 0x33, !PT ;  /* 0x0000000bff029212 */ /* 0x000fca00078e33ff */
[----:B------:R-:W-:Y:S02]  /*04d0*/  IMAD.MOV R0, RZ, RZ, -R2 ;  /* 0x000000ffff007224 */ /* 0x000fe400078e0a02 */
[----:B------:R-:W-:Y:S02]  /*04e0*/  IMAD.SHL.U32 R23, R2, 0x80, RZ ;  /* 0x0000008002177824 */ /* 0x000fe400078e00ff */
[----:B------:R-:W-:-:S04]  /*04f0*/  IMAD R0, R11, R0, R4 ;  /* 0x000000000b007224 */ /* 0x000fc800078e0204 */
[----:B------:R-:W-:-:S04]  /*0500*/  IMAD.IADD R0, R6, 0x1, R0 ;  /* 0x0000000106007824 */ /* 0x000fc800078e0200 */
[----:B------:R-:W-:-:S05]  /*0510*/  IMAD R18, R0, 0x200, R3 ;  /* 0x0000020000127824 */ /* 0x000fca00078e0203 */
[----:B------:R0:W-:Y:S01]  /*0520*/  STL [R1+0x750], R18 ;  /* 0x0007501201007387 */ /* 0x0001e20000100800 */
[----:B------:R-:W-:Y:S05]  /*0530*/  @P0 BRA `(.L_x_0) ;  /* 0x00000000008c0947 */ /* 0x000fea0003800000 */
[----:B------:R-:W-:Y:S01]  /*0540*/  IMAD.SHL.U32 R0, R88, 0x100, RZ ;  /* 0x0000010058007824 */ /* 0x000fe200078e00ff */
[----:B------:R-:W-:Y:S02]  /*0550*/  CS2R R24, SRZ ;  /* 0x0000000000187805 */ /* 0x000fe4000001ff00 */
[----:B------:R-:W-:Y:S02]  /*0560*/  CS2R R26, SRZ ;  /* 0x00000000001a7805 */ /* 0x000fe4000001ff00 */
[----:B------:R-:W-:Y:S02]  /*0570*/  CS2R R28, SRZ ;  /* 0x00000000001c7805 */ /* 0x000fe4000001ff00 */
[----:B------:R-:W-:Y:S01]  /*0580*/  CS2R R30, SRZ ;  /* 0x00000000001e7805 */ /* 0x000fe2000001ff00 */
[----:B------:R1:W-:Y:S01]  /*0590*/  STL [R1+0x754], R0 ;  /* 0x0007540001007387 */ /* 0x0003e20000100800 */
[----:B------:R-:W-:Y:S02]  /*05a0*/  CS2R R32, SRZ ;  /* 0x0000000000207805 */ /* 0x000fe4000001ff00 */
[----:B------:R-:W-:-:S02]  /*05b0*/  CS2R R34, SRZ ;  /* 0x0000000000227805 */ /* 0x000fc4000001ff00 */
[----:B------:R-:W-:Y:S02]  /*05c0*/  CS2R R36, SRZ ;  /* 0x0000000000247805 */ /* 0x000fe4000001ff00 */
[----:B------:R-:W-:Y:S02]  /*05d0*/  CS2R R38, SRZ ;  /* 0x0000000000267805 */ /* 0x000fe4000001ff00 */
[----:B------:R-:W-:Y:S02]  /*05e0*/  CS2R R40, SRZ ;  /* 0x0000000000287805 */ /* 0x000fe4000001ff00 */
[----:B------:R-:W-:Y:S02]  /*05f0*/  CS2R R42, SRZ ;  /* 0x00000000002a7805 */ /* 0x000fe4000001ff00 */
        /* <DEDUP_REMOVED lines=21> */
[----:B------:R-:W-:Y:S01]  /*0750*/  CS2R R86, SRZ ;  /* 0x0000000000567805 */ /* 0x000fe2000001ff00 */
[----:B-1----:R-:W-:Y:S06]  /*0760*/  BRA `(.L_x_1) ;  /* 0x0000011800687947 */ /* 0x002fec0003800000 */
.L_x_0:
[----:B------:R-:W-:Y:S01]  /*0770*/  IABS R9, R24 ;  /* 0x0000001800097213 */ /* 0x000fe20000000000 */
[----:B------:R1:W-:Y:S01]  /*0780*/  STL [R1+0x758], R23 ;  /* 0x0007581701007387 */ /* 0x0003e20000100800 */
[----:B------:R-:W-:Y:S01]  /*0790*/  IABS R2, R25 ;  /* 0x0000001900027213 */ /* 0x000fe20000000000 */
[----:B------:R-:W-:Y:S01]  /*07a0*/  ULDC UR13, c[0x0][0x23c] ;  /* 0x00008f00000d7ab9 */ /* 0x000fe20000000800 */
[----:B------:R-:W2:Y:S01]  /*07b0*/  I2F.RP R0, R9 ;  /* 0x0000000900007306 */ /* 0x000ea20000209400 */
[----:B------:R-:W-:Y:S01]  /*07c0*/  IABS R16, R18 ;  /* 0x0000001200107213 */ /* 0x000fe20000000000 */
[----:B------:R-:W-:Y:S01]  /*07d0*/  ULDC.64 UR4, c[0x0][0x218] ;  /* 0x0000860000047ab9 */ /* 0x000fe20000000a00 */
[----:B------:R-:W-:Y:S01]  /*07e0*/  ISETP.GE.AND P3, PT, R18, RZ, PT ;  /* 0x000000ff1200720c */ /* 0x000fe20003f66270 */
[----:B------:R-:W-:Y:S01]  /*07f0*/  ULDC.64 UR6, c[0x0][0x210] ;  /* 0x0000840000067ab9 */ /* 0x000fe20000000a00 */
[----:B------:R-:W-:Y:S02]  /*0800*/  ISETP.NE.AND P4, PT, R24, RZ, PT ;  /* 0x000000ff1800720c */ /* 0x000fe40003f85270 */
[----:B------:R-:W-:-:S02]  /*0810*/  CS2R R60, SRZ ;  /* 0x00000000003c7805 */ /* 0x000fc4000001ff00 */
[----:B------:R-:W-:Y:S01]  /*0820*/  CS2R R62, SRZ ;  /* 0x00000000003e7805 */ /* 0x000fe2000001ff00 */
[----:B------:R-:W3:Y:S01]  /*0830*/  I2F.RP R3, R2 ;  /* 0x0000000200037306 */ /* 0x000ee20000209400 */
[----:B------:R-:W-:Y:S02]  /*0840*/  CS2R R64, SRZ ;  /* 0x0000000000407805 */ /* 0x000fe4000001ff00 */
[----:B------:R-:W-:-:S05]  /*0850*/  CS2R R66, SRZ ;  /* 0x0000000000427805 */ /* 0x000fca000001ff00 */
[----:B--2---:R-:W2:Y:S08]  /*0860*/  MUFU.RCP R0, R0 ;  /* 0x0000000000007308 */ /* 0x004eb00000001000 */
[----:B---3--:R-:W3:Y:S01]  /*0870*/  MUFU.RCP R3, R3 ;  /* 0x0000000300037308 */ /* 0x008ee20000001000 */
[----:B--2---:R-:W-:Y:S01]  /*0880*/  VIADD R4, R0, 0xffffffe ;  /* 0x0ffffffe00047836 */ /* 0x004fe20000000000 */
[----:B------:R-:W-:-:S06]  /*0890*/  SHF.R.U32.HI R0, RZ, 0x7, R88 ;  /* 0x00000007ff007819 */ /* 0x000fcc0000011658 */
[----:B------:R2:W4:Y:S01]  /*08a0*/  F2I.FTZ.U32.TRUNC.NTZ R5, R4 ;  /* 0x0000000400057305 */ /* 0x000522000021f000 */
[----:B---3--:R-:W-:-:S07]  /*08b0*/  VIADD R6, R3, 0xffffffe ;  /* 0x0ffffffe03067836 */ /* 0x008fce0000000000 */
[----:B------:R3:W0:Y:S01]  /*08c0*/  F2I.FTZ.U32.TRUNC.NTZ R7, R6 ;  /* 0x0000000600077305 */ /* 0x000622000021f000 */
[----:B--2---:R-:W-:Y:S02]  /*08d0*/  IMAD.MOV.U32 R4, RZ, RZ, RZ ;  /* 0x000000ffff047224 */ /* 0x004fe400078e00ff */
[----:B----4-:R-:W-:Y:S02]  /*08e0*/  IMAD.MOV R10, RZ, RZ, -R5 ;  /* 0x000000ffff0a7224 */ /* 0x010fe400078e0a05 */
[----:B---3--:R-:W-:Y:S02]  /*08f0*/  IMAD.MOV.U32 R6, RZ, RZ, RZ ;  /* 0x000000ffff067224 */ /* 0x008fe400078e00ff */
[----:B------:R-:W-:-:S04]  /*0900*/  IMAD R11, R10, R9, RZ ;  /* 0x000000090a0b7224 */ /* 0x000fc800078e02ff */
[----:B------:R-:W-:Y:S01]  /*0910*/  IMAD.HI.U32 R5, R5, R11, R4 ;  /* 0x0000000b05057227 */ /* 0x000fe200078e0004 */
[----:B------:R-:W-:Y:S02]  /*0920*/  SGXT.U32 R4, R0, 0x2 ;  /* 0x000000020004781a */ /* 0x000fe40000000000 */
[----:B------:R-:W-:Y:S01]  /*0930*/  SHF.R.U32.HI R0, RZ, 0x5, R88 ;  /* 0x00000005ff007819 */ /* 0x000fe20000011658 */
[----:B0-----:R-:W-:Y:S01]  /*0940*/  IMAD.MOV R3, RZ, RZ, -R7 ;  /* 0x000000ffff037224 */ /* 0x001fe200078e0a07 */
[----:B------:R-:W-:Y:S01]  /*0950*/  LOP3.LUT R4, R23, R4, RZ, 0xfc, !PT ;  /* 0x0000000417047212 */ /* 0x000fe200078efcff */
[----:B------:R-:W-:Y:S01]  /*0960*/  IMAD.HI.U32 R5, R5, R16, RZ ;  /* 0x0000001005057227 */ /* 0x000fe200078e00ff */
[----:B------:R-:W-:Y:S02]  /*0970*/  R2UR UR40, R0 ;  /* 0x00000000002872ca */ /* 0x000fe400000e0000 */
[C---:B------:R-:W-:Y:S01]  /*0980*/  LOP3.LUT R14, R4.reuse, 0x7c, RZ, 0xfc, !PT ;  /* 0x0000007c040e7812 */ /* 0x040fe200078efcff */
[----:B------:R-:W-:Y:S01]  /*0990*/  IMAD.MOV R5, RZ, RZ, -R5 ;  /* 0x000000ffff057224 */ /* 0x000fe200078e0a05 */
[C---:B------:R-:W-:Y:S01]  /*09a0*/  LOP3.LUT R15, R4.reuse, 0x78, RZ, 0xfc, !PT ;  /* 0x00000078040f7812 */ /* 0x040fe200078efcff */
[----:B------:R-:W-:Y:S01]  /*09b0*/  IMAD R3, R3, R2, RZ ;  /* 0x0000000203037224 */ /* 0x000fe200078e02ff */
[----:B------:R-:W-:Y:S01]  /*09c0*/  IABS R10, R14 ;  /* 0x0000000e000a7213 */ /* 0x000fe20000000000 */
[----:B------:R-:W-:Y:S01]  /*09d0*/  IMAD R16, R9, R5, R16 ;  /* 0x0000000509107224 */ /* 0x000fe200078e0210 */
[----:B------:R-:W-:Y:S01]  /*09e0*/  SHF.R.S32.HI R5, RZ, 0x1f, R8 ;  /* 0x0000001fff057819 */ /* 0x000fe20000011408 */
[----:B------:R-:W-:Y:S01]  /*09f0*/  IMAD.HI.U32 R3, R7, R3, R6 ;  /* 0x0000000307037227 */ /* 0x000fe200078e0006 */
[----:B------:R-:W-:-:S02]  /*0a00*/  LOP3.LUT R17, R4, 0x74, RZ, 0xfc, !PT ;  /* 0x0000007404117812 */ /* 0x000fc400078efcff */
[----:B------:R-:W-:Y:S02]  /*0a10*/  ISETP.GT.U32.AND P0, PT, R9, R16, PT ;  /* 0x000000100900720c */ /* 0x000fe40003f04070 */
[----:B------:R-:W-:Y:S01]  /*0a20*/  IABS R12, R15 ;  /* 0x0000000f000c7213 */ /* 0x000fe20000000000 */
[----:B------:R-:W-:Y:S01]  /*0a30*/  IMAD.HI.U32 R0, R3, R10, RZ ;  /* 0x0000000a03007227 */ /* 0x000fe200078e00ff */
[----:B------:R-:W-:Y:S02]  /*0a40*/  IABS R13, R17 ;  /* 0x00000011000d7213 */ /* 0x000fe40000000000 */
[----:B------:R-:W-:Y:S01]  /*0a50*/  ISETP.GE.AND P1, PT, R15, RZ, PT ;  /* 0x000000ff0f00720c */ /* 0x000fe20003f26270 */
[----:B------:R-:W-:Y:S01]  /*0a60*/  IMAD.MOV R11, RZ, RZ, -R0 ;  /* 0x000000ffff0b7224 */ /* 0x000fe200078e0a00 */
[----:B------:R-:W-:Y:S01]  /*0a70*/  LEA.HI R0, R5, R8, RZ, 0x7 ;  /* 0x0000000805007211 */ /* 0x000fe200078f38ff */
[----:B------:R-:W-:Y:S01]  /*0a80*/  IMAD.HI.U32 R6, R3, R12, RZ ;  /* 0x0000000c03067227 */ /* 0x000fe200078e00ff */
[----:B------:R-:W-:-:S02]  /*0a90*/  LOP3.LUT R15, R4, 0x68, RZ, 0xfc, !PT ;  /* 0x00000068040f7812 */ /* 0x000fc400078efcff */
[----:B------:R-:W-:Y:S01]  /*0aa0*/  LOP3.LUT R20, R4, 0x54, RZ, 0xfc, !PT ;  /* 0x0000005404147812 */ /* 0x000fe200078efcff */
[----:B------:R-:W-:Y:S01]  /*0ab0*/  @!P0 IMAD.IADD R16, R16, 0x1, -R9 ;  /* 0x0000000110108824 */ /* 0x000fe200078e0a09 */
[----:B------:R-:W-:Y:S01]  /*0ac0*/  ISETP.GE.AND P0, PT, R14, RZ, PT ;  /* 0x000000ff0e00720c */ /* 0x000fe20003f06270 */
[----:B------:R-:W-:Y:S01]  /*0ad0*/  IMAD R5, R2, R11, R10 ;  /* 0x0000000b02057224 */ /* 0x000fe200078e020a */
[----:B------:R-:W-:Y:S01]  /*0ae0*/  LOP3.LUT R10, R4, 0x70, RZ, 0xfc, !PT ;  /* 0x00000070040a7812 */ /* 0x000fe200078efcff */
[----:B------:R-:W-:Y:S01]  /*0af0*/  IMAD.HI.U32 R7, R3, R13, RZ ;  /* 0x0000000d03077227 */ /* 0x000fe200078e00ff */
[----:B------:R-:W-:Y:S02]  /*0b00*/  ISETP.GT.U32.AND P2, PT, R9, R16, PT ;  /* 0x000000100900720c */ /* 0x000fe40003f44070 */
[----:B------:R-:W-:Y:S01]  /*0b10*/  ISETP.GT.U32.AND P5, PT, R2, R5, PT ;  /* 0x000000050200720c */ /* 0x000fe20003fa4070 */
[----:B------:R-:W-:Y:S01]  /*0b20*/  IMAD.MOV R11, RZ, RZ, -R6 ;  /* 0x000000ffff0b7224 */ /* 0x000fe200078e0a06 */
[----:B------:R-:W-:Y:S01]  /*0b30*/  LOP3.LUT R14, R4, 0x6c, RZ, 0xfc, !PT ;  /* 0x0000006c040e7812 */ /* 0x000fe200078efcff */
[----:B------:R-:W-:Y:S01]  /*0b40*/  IMAD.MOV R7, RZ, RZ, -R7 ;  /* 0x000000ffff077224 */ /* 0x000fe200078e0a07 */
[----:B------:R-:W-:Y:S01]  /*0b50*/  IABS R18, R20 ;  /* 0x0000001400127213 */ /* 0x000fe20000000000 */
[C---:B------:R-:W-:Y:S01]  /*0b60*/  IMAD R6, R2.reuse, R11, R12 ;  /* 0x0000000b02067224 */ /* 0x040fe200078e020c */
[----:B------:R-:W-:Y:S01]  /*0b70*/  IABS R12, R15 ;  /* 0x0000000f000c7213 */ /* 0x000fe20000000000 */
[----:B------:R-:W-:Y:S01]  /*0b80*/  IMAD R7, R2, R7, R13 ;  /* 0x0000000702077224 */ /* 0x000fe200078e020d */
[----:B------:R-:W-:-:S02]  /*0b90*/  IABS R11, R14 ;  /* 0x0000000e000b7213 */ /* 0x000fc40000000000 */
[----:B------:R-:W-:Y:S01]  /*0ba0*/  LOP3.LUT R26, R4, 0x4c, RZ, 0xfc, !PT ;  /* 0x0000004c041a7812 */ /* 0x000fe200078efcff */
[----:B------:R-:W-:Y:S01]  /*0bb0*/  @!P2 IMAD.IADD R16, R16, 0x1, -R9 ;  /* 0x000000011010a824 */ /* 0x000fe200078e0a09 */
[----:B------:R-:W-:Y:S01]  /*0bc0*/  IABS R9, R10 ;  /* 0x0000000a00097213 */ /* 0x000fe20000000000 */
[----:B------:R-:W-:Y:S01]  /*0bd0*/  @!P5 IMAD.IADD R5, R5, 0x1, -R2 ;  /* 0x000000010505d824 */ /* 0x000fe200078e0a02 */
[C---:B------:R-:W-:Y:S01]  /*0be0*/  ISETP.GT.U32.AND P2, PT, R2.reuse, R6, PT ;  /* 0x000000060200720c */ /* 0x040fe20003f44070 */
[----:B------:R-:W-:Y:S01]  /*0bf0*/  @!P3 IMAD.MOV R16, RZ, RZ, -R16 ;  /* 0x000000ffff10b224 */ /* 0x000fe200078e0a10 */
[C---:B------:R-:W-:Y:S01]  /*0c00*/  ISETP.GT.U32.AND P5, PT, R2.reuse, R7, PT ;  /* 0x000000070200720c */ /* 0x040fe20003fa4070 */
[----:B------:R-:W-:Y:S01]  /*0c10*/  IMAD.HI.U32 R8, R3, R9, RZ ;  /* 0x0000000903087227 */ /* 0x000fe200078e00ff */
[----:B------:R-:W-:Y:S02]  /*0c20*/  ISETP.GT.U32.AND P6, PT, R2, R5, PT ;  /* 0x000000050200720c */ /* 0x000fe40003fc4070 */
[----:B------:R-:W-:Y:S01]  /*0c30*/  @!P4 LOP3.LUT R16, RZ, R24, RZ, 0x33, !PT ;  /* 0x00000018ff10c212 */ /* 0x000fe200078e33ff */
[----:B------:R-:W-:Y:S01]  /*0c40*/  IMAD.MOV R8, RZ, RZ, -R8 ;  /* 0x000000ffff087224 */ /* 0x000fe200078e0a08 */
[----:B------:R-:W-:-:S02]  /*0c50*/  ISETP.GE.AND P3, PT, R17, RZ, PT ;  /* 0x000000ff1100720c */ /* 0x000fc40003f66270 */
[----:B------:R-:W-:Y:S01]  /*0c60*/  LOP3.LUT R17, R4, 0x60, RZ, 0xfc, !PT ;  /* 0x0000006004117812 */ /* 0x000fe200078efcff */
[----:B------:R-:W-:Y:S01]  /*0c70*/  IMAD R8, R2, R8, R9 ;  /* 0x0000000802087224 */ /* 0x000fe200078e0209 */
[----:B------:R-:W-:Y:S01]  /*0c80*/  LOP3.LUT R24, R4, 0x50, RZ, 0xfc, !PT ;  /* 0x0000005004187812 */ /* 0x000fe200078efcff */
[--C-:B------:R-:W-:Y:S01]  /*0c90*/  @!P2 IMAD.IADD R6, R6, 0x1, -R2.reuse ;  /* 0x000000010606a824 */ /* 0x100fe200078e0a02 */
[----:B------:R-:W-:Y:S01]  /*0ca0*/  ISETP.GE.AND P2, PT, R10, RZ, PT ;  /* 0x000000ff0a00720c */ /* 0x000fe20003f46270 */
[----:B------:R-:W-:Y:S01]  /*0cb0*/  IMAD.HI.U32 R10, R3, R12, RZ ;  /* 0x0000000c030a7227 */ /* 0x000fe200078e00ff */
[C---:B------:R-:W-:Y:S02]  /*0cc0*/  ISETP.GT.U32.AND P4, PT, R2.reuse, R8, PT ;  /* 0x000000080200720c */ /* 0x040fe40003f84070 */
[----:B------:R-:W-:Y:S01]  /*0cd0*/  IABS R19, R24 ;  /* 0x0000001800137213 */ /* 0x000fe20000000000 */
[----:B------:R-:W-:Y:S01]  /*0ce0*/  @!P5 IMAD.IADD R7, R7, 0x1, -R2 ;  /* 0x000000010707d824 */ /* 0x000fe200078e0a02 */
[----:B------:R-:W-:Y:S01]  /*0cf0*/  ISETP.GT.U32.AND P5, PT, R2, R6, PT ;  /* 0x000000060200720c */ /* 0x000fe20003fa4070 */
[----:B------:R-:W-:Y:S01]  /*0d00*/  IMAD.MOV R13, RZ, RZ, -R10 ;  /* 0x000000ffff0d7224 */ /* 0x000fe200078e0a0a */
[----:B------:R-:W-:Y:S01]  /*0d10*/  LOP3.LUT R28, R4, 0x48, RZ, 0xfc, !PT ;  /* 0x00000048041c7812 */ /* 0x000fe200078efcff */
[----:B------:R-:W-:Y:S01]  /*0d20*/  @!P6 IMAD.IADD R5, R5, 0x1, -R2 ;  /* 0x000000010505e824 */ /* 0x000fe200078e0a02 */
[----:B------:R-:W-:Y:S01]  /*0d30*/  ISETP.GT.U32.AND P6, PT, R2, R7, PT ;  /* 0x000000070200720c */ /* 0x000fe20003fc4070 */
[----:B------:R-:W-:Y:S01]  /*0d40*/  IMAD.HI.U32 R9, R3, R11, RZ ;  /* 0x0000000b03097227 */ /* 0x000fe200078e00ff */
[----:B------:R-:W-:-:S02]  /*0d50*/  LOP3.LUT R29, R4, 0x44, RZ, 0xfc, !PT ;  /* 0x00000044041d7812 */ /* 0x000fc400078efcff */
[----:B------:R-:W-:Y:S01]  /*0d60*/  IABS R21, R28 ;  /* 0x0000001c00157213 */ /* 0x000fe20000000000 */
[----:B------:R-:W-:Y:S01]  /*0d70*/  IMAD R10, R2, R13, R12 ;  /* 0x0000000d020a7224 */ /* 0x000fe200078e020c */
[----:B------:R-:W-:Y:S01]  /*0d80*/  LOP3.LUT R12, R4, 0x64, RZ, 0xfc, !PT ;  /* 0x00000064040c7812 */ /* 0x000fe200078efcff */
[--C-:B------:R-:W-:Y:S01]  /*0d90*/  @!P4 IMAD.IADD R8, R8, 0x1, -R2.reuse ;  /* 0x000000010808c824 */ /* 0x100fe200078e0a02 */
[----:B------:R-:W-:Y:S01]  /*0da0*/  IABS R22, R29 ;  /* 0x0000001d00167213 */ /* 0x000fe20000000000 */
[----:B------:R-:W-:Y:S01]  /*0db0*/  IMAD.MOV R9, RZ, RZ, -R9 ;  /* 0x000000ffff097224 */ /* 0x000fe200078e0a09 */
[----:B------:R-:W-:Y:S01]  /*0dc0*/  IABS R13, R12 ;  /* 0x0000000c000d7213 */ /* 0x000fe20000000000 */
[----:B------:R-:W-:Y:S01]  /*0dd0*/  @!P5 IMAD.IADD R6, R6, 0x1, -R2 ;  /* 0x000000010606d824 */ /* 0x000fe200078e0a02 */
[C---:B------:R-:W-:Y:S01]  /*0de0*/  ISETP.GT.U32.AND P4, PT, R2.reuse, R8, PT ;  /* 0x000000080200720c */ /* 0x040fe20003f84070 */
[----:B------:R-:W-:Y:S01]  /*0df0*/  IMAD R9, R2, R9, R11 ;  /* 0x0000000902097224 */ /* 0x000fe200078e020b */
[C---:B------:R-:W-:Y:S01]  /*0e00*/  LOP3.LUT R34, R4.reuse, 0x34, RZ, 0xfc, !PT ;  /* 0x0000003404227812 */ /* 0x040fe200078efcff */
[----:B------:R-:W-:Y:S01]  /*0e10*/  IMAD.HI.U32 R11, R3, R13, RZ ;  /* 0x0000000d030b7227 */ /* 0x000fe200078e00ff */
[----:B------:R-:W-:-:S02]  /*0e20*/  LOP3.LUT R36, R4, 0x20, RZ, 0xfc, !PT ;  /* 0x0000002004247812 */ /* 0x000fc400078efcff */
[C---:B------:R-:W-:Y:S01]  /*0e30*/  ISETP.GT.U32.AND P5, PT, R2.reuse, R9, PT ;  /* 0x000000090200720c */ /* 0x040fe20003fa4070 */
[--C-:B------:R-:W-:Y:S01]  /*0e40*/  @!P6 IMAD.IADD R7, R7, 0x1, -R2.reuse ;  /* 0x000000010707e824 */ /* 0x100fe200078e0a02 */
[----:B------:R-:W-:Y:S01]  /*0e50*/  ISETP.GT.U32.AND P6, PT, R2, R10, PT ;  /* 0x0000000a0200720c */ /* 0x000fe20003fc4070 */
[----:B------:R-:W-:Y:S01]  /*0e60*/  IMAD.MOV R11, RZ, RZ, -R11 ;  /* 0x000000ffff0b7224 */ /* 0x000fe200078e0a0b */
[----:B------:R-:W-:Y:S01]  /*0e70*/  IABS R32, R34 ;  /* 0x0000002200207213 */ /* 0x000fe20000000000 */
[----:B------:R-:W-:Y:S01]  /*0e80*/  @!P0 IMAD.MOV R5, RZ, RZ, -R5 ;  /* 0x000000ffff058224 */ /* 0x000fe200078e0a05 */
[----:B------:R-:W-:Y:S01]  /*0e90*/  ISETP.GE.AND P0, PT, R14, RZ, PT ;  /* 0x000000ff0e00720c */ /* 0x000fe20003f06270 */
[----:B------:R-:W-:Y:S01]  /*0ea0*/  @!P4 IMAD.IADD R8, R8, 0x1, -R2 ;  /* 0x000000010808c824 */ /* 0x000fe200078e0a02 */
[----:B------:R-:W-:Y:S01]  /*0eb0*/  IABS R14, R17 ;  /* 0x00000011000e7213 */ /* 0x000fe20000000000 */
[----:B------:R-:W-:Y:S01]  /*0ec0*/  IMAD R11, R2, R11, R13 ;  /* 0x0000000b020b7224 */ /* 0x000fe200078e020d */
[----:B------:R-:W-:Y:S01]  /*0ed0*/  ISETP.GE.AND P4, PT, R17, RZ, PT ;  /* 0x000000ff1100720c */ /* 0x000fe20003f86270 */
[----:B------:R-:W-:Y:S01]  /*0ee0*/  @!P2 IMAD.MOV R8, RZ, RZ, -R8 ;  /* 0x000000ffff08a224 */ /* 0x000fe200078e0a08 */
[----:B------:R-:W-:Y:S01]  /*0ef0*/  LOP3.LUT R13, R4, 0x5c, RZ, 0xfc, !PT ;  /* 0x0000005c040d7812 */ /* 0x000fe200078efcff */
[--C-:B------:R-:W-:Y:S01]  /*0f00*/  @!P5 IMAD.IADD R9, R9, 0x1, -R2.reuse ;  /* 0x000000010909d824 */ /* 0x100fe200078e0a02 */
[----:B------:R-:W-:Y:S01]  /*0f10*/  ISETP.GT.U32.AND P2, PT, R2, R11, PT ;  /* 0x0000000b0200720c */ /* 0x000fe20003f44070 */
[----:B------:R-:W-:Y:S01]  /*0f20*/  @!P6 IMAD.IADD R10, R10, 0x1, -R2 ;  /* 0x000000010a0ae824 */ /* 0x000fe200078e0a02 */
[----:B------:R-:W-:Y:S01]  /*0f30*/  ISETP.GE.AND P5, PT, R12, RZ, PT ;  /* 0x000000ff0c00720c */ /* 0x000fe20003fa6270 */
[----:B------:R-:W-:Y:S01]  /*0f40*/  IMAD.HI.U32 R12, R3, R14, RZ ;  /* 0x0000000e030c7227 */ /* 0x000fe200078e00ff */
[----:B------:R-:W-:-:S02]  /*0f50*/  LOP3.LUT R38, R4, 0x1c, RZ, 0xfc, !PT ;  /* 0x0000001c04267812 */ /* 0x000fc400078efcff */
[C---:B------:R-:W-:Y:S01]  /*0f60*/  ISETP.GT.U32.AND P6, PT, R2.reuse, R10, PT ;  /* 0x0000000a0200720c */ /* 0x040fe20003fc4070 */
[----:B------:R-:W-:Y:S01]  /*0f70*/  @!P1 IMAD.MOV R6, RZ, RZ, -R6 ;  /* 0x000000ffff069224 */ /* 0x000fe200078e0a06 */
[----:B------:R-:W-:Y:S01]  /*0f80*/  ISETP.GE.AND P1, PT, R15, RZ, PT ;  /* 0x000000ff0f00720c */ /* 0x000fe20003f26270 */
[----:B------:R-:W-:Y:S01]  /*0f90*/  IMAD.MOV R15, RZ, RZ, -R12 ;  /* 0x000000ffff0f7224 */ /* 0x000fe200078e0a0c */
[----:B------:R-:W-:Y:S01]  /*0fa0*/  IABS R41, R36 ;  /* 0x0000002400297213 */ /* 0x000fe20000000000 */
[----:B------:R-:W-:Y:S01]  /*0fb0*/  @!P3 IMAD.MOV R7, RZ, RZ, -R7 ;  /* 0x000000ffff07b224 */ /* 0x000fe200078e0a07 */
[C---:B------:R-:W-:Y:S01]  /*0fc0*/  ISETP.GT.U32.AND P3, PT, R2.reuse, R9, PT ;  /* 0x000000090200720c */ /* 0x040fe20003f64070 */
[----:B------:R-:W-:Y:S01]  /*0fd0*/  IMAD R12, R2, R15, R14 ;  /* 0x0000000f020c7224 */ /* 0x000fe200078e020e */
[----:B------:R-:W-:Y:S01]  /*0fe0*/  LOP3.LUT R14, R4, 0x58, RZ, 0xfc, !PT ;  /* 0x00000058040e7812 */ /* 0x000fe200078efcff */
[----:B------:R-:W-:Y:S01]  /*0ff0*/  @!P2 IMAD.IADD R11, R11, 0x1, -R2 ;  /* 0x000000010b0ba824 */ /* 0x000fe200078e0a02 */
[----:B------:R-:W-:-:S02]  /*1000*/  IABS R15, R13 ;  /* 0x0000000d000f7213 */ /* 0x000fc40000000000 */
[----:B------:R-:W-:Y:S01]  /*1010*/  IABS R17, R14 ;  /* 0x0000000e00117213 */ /* 0x000fe20000000000 */
[----:B------:R-:W-:Y:S01]  /*1020*/  @!P6 IMAD.IADD R10, R10, 0x1, -R2 ;  /* 0x000000010a0ae824 */ /* 0x000fe200078e0a02 */
[----:B------:R-:W-:Y:S02]  /*1030*/  ISETP.GT.U32.AND P2, PT, R2, R11, PT ;  /* 0x0000000b0200720c */ /* 0x000fe40003f44070 */
[----:B------:R-:W-:Y:S01]  /*1040*/  ISETP.GE.AND P6, PT, R14, RZ, PT ;  /* 0x000000ff0e00720c */ /* 0x000fe20003fc6270 */
[----:B------:R-:W-:Y:S01]  /*1050*/  IMAD.HI.U32 R14, R3, R17, RZ ;  /* 0x00000011030e7227 */ /* 0x000fe200078e00ff */
[----:B------:R-:W-:Y:S02]  /*1060*/  LOP3.LUT R40, R4, 0x18, RZ, 0xfc, !PT ;  /* 0x0000001804287812 */ /* 0x000fe400078efcff */
[----:B------:R-:W-:Y:S01]  /*1070*/  IABS R43, R38 ;  /* 0x00000026002b7213 */ /* 0x000fe20000000000 */
[----:B------:R-:W-:Y:S01]  /*1080*/  IMAD.MOV R14, RZ, RZ, -R14 ;  /* 0x000000ffff0e7224 */ /* 0x000fe200078e0a0e */
[----:B------:R-:W-:Y:S01]  /*1090*/  IABS R45, R40 ;  /* 0x00000028002d7213 */ /* 0x000fe20000000000 */
[--C-:B------:R-:W-:Y:S01]  /*10a0*/  @!P3 IMAD.IADD R9, R9, 0x1, -R2.reuse ;  /* 0x000000010909b824 */ /* 0x100fe200078e0a02 */
[----:B------:R-:W-:Y:S01]  /*10b0*/  ISETP.GE.AND P3, PT, R13, RZ, PT ;  /* 0x000000ff0d00720c */ /* 0x000fe20003f66270 */
[----:B------:R-:W-:Y:S01]  /*10c0*/  IMAD R14, R2, R14, R17 ;  /* 0x0000000e020e7224 */ /* 0x000fe200078e0211 */
[C---:B------:R-:W-:Y:S01]  /*10d0*/  LOP3.LUT R42, R4.reuse, 0x14, RZ, 0xfc, !PT ;  /* 0x00000014042a7812 */ /* 0x040fe200078efcff */
[----:B------:R-:W-:Y:S01]  /*10e0*/  @!P2 IMAD.IADD R11, R11, 0x1, -R2 ;  /* 0x000000010b0ba824 */ /* 0x000fe200078e0a02 */
[----:B------:R-:W-:Y:S01]  /*10f0*/  LOP3.LUT R44, R4, 0x10, RZ, 0xfc, !PT ;  /* 0x00000010042c7812 */ /* 0x000fe200078efcff */
[----:B------:R-:W-:Y:S01]  /*1100*/  IMAD.HI.U32 R13, R3, R15, RZ ;  /* 0x0000000f030d7227 */ /* 0x000fe200078e00ff */
[----:B------:R-:W-:-:S02]  /*1110*/  IABS R47, R42 ;  /* 0x0000002a002f7213 */ /* 0x000fc40000000000 */
[----:B------:R-:W-:Y:S01]  /*1120*/  IABS R57, R4 ;  /* 0x0000000400397213 */ /* 0x000fe20000000000 */
[----:B------:R-:W-:Y:S01]  /*1130*/  @!P5 IMAD.MOV R11, RZ, RZ, -R11 ;  /* 0x000000ffff0bd224 */ /* 0x000fe200078e0a0b */
[----:B------:R-:W-:Y:S01]  /*1140*/  ISETP.GT.U32.AND P5, PT, R2, R14, PT ;  /* 0x0000000e0200720c */ /* 0x000fe20003fa4070 */
[----:B------:R-:W-:Y:S01]  /*1150*/  IMAD.MOV R13, RZ, RZ, -R13 ;  /* 0x000000ffff0d7224 */ /* 0x000fe200078e0a0d */
[----:B------:R-:W-:Y:S01]  /*1160*/  IABS R49, R44 ;  /* 0x0000002c00317213 */ /* 0x000fe20000000000 */
[C---:B------:R-:W-:Y:S01]  /*1170*/  IMAD.HI.U32 R17, R3.reuse, R19, RZ ;  /* 0x0000001303117227 */ /* 0x040fe200078e00ff */
[----:B------:R-:W-:Y:S02]  /*1180*/  LOP3.LUT R46, R4, 0xc, RZ, 0xfc, !PT ;  /* 0x0000000c042e7812 */ /* 0x000fe400078efcff */
[----:B-1----:R-:W-:Y:S01]  /*1190*/  LOP3.LUT R23, R88, 0x7f, RZ, 0xc0, !PT ;  /* 0x0000007f58177812 */ /* 0x002fe200078ec0ff */
[C---:B------:R-:W-:Y:S01]  /*11a0*/  IMAD R13, R2.reuse, R13, R15 ;  /* 0x0000000d020d7224 */ /* 0x040fe200078e020f */
[----:B------:R-:W-:Y:S01]  /*11b0*/  IABS R51, R46 ;  /* 0x0000002e00337213 */ /* 0x000fe20000000000 */
[----:B------:R-:W-:Y:S01]  /*11c0*/  IMAD.MOV R17, RZ, RZ, -R17 ;  /* 0x000000ffff117224 */ /* 0x000fe200078e0a11 */
[----:B------:R-:W-:Y:S01]  /*11d0*/  SHF.R.S32.HI R0, RZ, 0x7, R0 ;  /* 0x00000007ff007819 */ /* 0x000fe20000011400 */
[----:B------:R-:W-:Y:S01]  /*11e0*/  IMAD.HI.U32 R15, R3, R18, RZ ;  /* 0x00000012030f7227 */ /* 0x000fe200078e00ff */
[----:B------:R-:W-:-:S03]  /*11f0*/  ISETP.GT.U32.AND P2, PT, R2, R13, PT ;  /* 0x0000000d0200720c */ /* 0x000fc60003f44070 */
[----:B------:R-:W-:Y:S01]  /*1200*/  @!P0 IMAD.MOV R9, RZ, RZ, -R9 ;  /* 0x000000ffff098224 */ /* 0x000fe200078e0a09 */
[C---:B------:R-:W-:Y:S01]  /*1210*/  ISETP.GT.U32.AND P0, PT, R2.reuse, R12, PT ;  /* 0x0000000c0200720c */ /* 0x040fe20003f04070 */
[----:B------:R-:W-:Y:S01]  /*1220*/  IMAD R17, R2, R17, R19 ;  /* 0x0000001102117224 */ /* 0x000fe200078e0213 */
[----:B------:R-:W-:Y:S01]  /*1230*/  IABS R19, R26 ;  /* 0x0000001a00137213 */ /* 0x000fe20000000000 */
[----:B------:R-:W-:Y:S02]  /*1240*/  @!P5 IMAD.IADD R14, R14, 0x1, -R2 ;  /* 0x000000010e0ed824 */ /* 0x000fe400078e0a02 */
[----:B------:R-:W-:Y:S02]  /*1250*/  IMAD.MOV R15, RZ, RZ, -R15 ;  /* 0x000000ffff0f7224 */ /* 0x000fe400078e0a0f */
[----:B------:R-:W-:Y:S01]  /*1260*/  @!P1 IMAD.MOV R10, RZ, RZ, -R10 ;  /* 0x000000ffff0a9224 */ /* 0x000fe200078e0a0a */
[C---:B------:R-:W-:Y:S01]  /*1270*/  ISETP.GT.U32.AND P5, PT, R2.reuse, R14, PT ;  /* 0x0000000e0200720c */ /* 0x040fe20003fa4070 */
[----:B------:R-:W-:Y:S01]  /*1280*/  IMAD R15, R2, R15, R18 ;  /* 0x0000000f020f7224 */ /* 0x000fe200078e0212 */
[----:B------:R-:W-:Y:S01]  /*1290*/  ISETP.GE.AND P1, PT, R20, RZ, PT ;  /* 0x000000ff1400720c */ /* 0x000fe20003f26270 */
[----:B------:R-:W-:-:S04]  /*12a0*/  IMAD.HI.U32 R18, R3, R19, RZ ;  /* 0x0000001303127227 */ /* 0x000fc800078e00ff */
[----:B------:R-:W-:Y:S02]  /*12b0*/  IMAD.MOV R18, RZ, RZ, -R18 ;  /* 0x000000ffff127224 */ /* 0x000fe400078e0a12 */
[--C-:B------:R-:W-:Y:S02]  /*12c0*/  @!P0 IMAD.IADD R12, R12, 0x1, -R2.reuse ;  /* 0x000000010c0c8824 */ /* 0x100fe400078e0a02 */
[----:B------:R-:W-:Y:S02]  /*12d0*/  IMAD R18, R2, R18, R19 ;  /* 0x0000001202127224 */ /* 0x000fe400078e0213 */
[----:B------:R-:W-:Y:S01]  /*12e0*/  @!P5 IMAD.IADD R14, R14, 0x1, -R2 ;  /* 0x000000010e0ed824 */ /* 0x000fe200078e0a02 */
[C---:B------:R-:W-:Y:S01]  /*12f0*/  ISETP.GT.U32.AND P0, PT, R2.reuse, R12, PT ;  /* 0x0000000c0200720c */ /* 0x040fe20003f04070 */
[----:B------:R-:W-:Y:S01]  /*1300*/  IMAD.HI.U32 R19, R3, R21, RZ ;  /* 0x0000001503137227 */ /* 0x000fe200078e00ff */
[----:B------:R-:W-:-:S03]  /*1310*/  ISETP.GT.U32.AND P5, PT, R2, R18, PT ;  /* 0x000000120200720c */ /* 0x000fc60003fa4070 */
[----:B------:R-:W-:-:S04]  /*1320*/  IMAD.HI.U32 R20, R3, R22, RZ ;  /* 0x0000001603147227 */ /* 0x000fc800078e00ff */
[----:B------:R-:W-:Y:S02]  /*1330*/  IMAD.MOV R19, RZ, RZ, -R19 ;  /* 0x000000ffff137224 */ /* 0x000fe400078e0a13 */
[----:B------:R-:W-:Y:S02]  /*1340*/  IMAD.MOV R27, RZ, RZ, -R20 ;  /* 0x000000ffff1b7224 */ /* 0x000fe400078e0a14 */
[--C-:B------:R-:W-:Y:S01]  /*1350*/  @!P0 IMAD.IADD R12, R12, 0x1, -R2.reuse ;  /* 0x000000010c0c8824 */ /* 0x100fe200078e0a02 */
[----:B------:R-:W-:Y:S01]  /*1360*/  ISETP.GT.U32.AND P0, PT, R2, R15, PT ;  /* 0x0000000f0200720c */ /* 0x000fe20003f04070 */
[----:B------:R-:W-:Y:S02]  /*1370*/  @!P5 IMAD.IADD R18, R18, 0x1, -R2 ;  /* 0x000000011212d824 */ /* 0x000fe400078e0a02 */
[----:B------:R-:W-:Y:S01]  /*1380*/  IMAD R20, R2, R19, R21 ;  /* 0x0000001302147224 */ /* 0x000fe200078e0215 */
[----:B------:R-:W-:Y:S01]  /*1390*/  LOP3.LUT R21, R4, 0x40, RZ, 0xfc, !PT ;  /* 0x0000004004157812 */ /* 0x000fe200078efcff */
[C---:B------:R-:W-:Y:S01]  /*13a0*/  IMAD R19, R2.reuse, R27, R22 ;  /* 0x0000001b02137224 */ /* 0x040fe200078e0216 */
[C---:B------:R-:W-:Y:S01]  /*13b0*/  ISETP.GT.U32.AND P5, PT, R2.reuse, R18, PT ;  /* 0x000000120200720c */ /* 0x040fe20003fa4070 */
[----:B------:R-:W-:Y:S01]  /*13c0*/  @!P4 IMAD.MOV R12, RZ, RZ, -R12 ;  /* 0x000000ffff0cc224 */ /* 0x000fe200078e0a0c */
[----:B------:R-:W-:Y:S01]  /*13d0*/  IABS R27, R21 ;  /* 0x00000015001b7213 */ /* 0x000fe20000000000 */
[----:B------:R-:W-:Y:S01]  /*13e0*/  @!P2 IMAD.IADD R13, R13, 0x1, -R2 ;  /* 0x000000010d0da824 */ /* 0x000fe200078e0a02 */
[----:B------:R-:W-:Y:S01]  /*13f0*/  ISETP.GT.U32.AND P4, PT, R2, R17, PT ;  /* 0x000000110200720c */ /* 0x000fe20003f84070 */
[----:B------:R-:W-:Y:S01]  /*1400*/  @!P6 IMAD.MOV R14, RZ, RZ, -R14 ;  /* 0x000000ffff0ee224 */ /* 0x000fe200078e0a0e */
[----:B------:R-:W-:Y:S01]  /*1410*/  LOP3.LUT R22, R4, 0x3c, RZ, 0xfc, !PT ;  /* 0x0000003c04167812 */ /* 0x000fe200078efcff */
[----:B------:R-:W-:Y:S01]  /*1420*/  @!P0 IMAD.IADD R15, R15, 0x1, -R2 ;  /* 0x000000010f0f8824 */ /* 0x000fe200078e0a02 */
[----:B------:R-:W-:-:S02]  /*1430*/  ISETP.GT.U32.AND P2, PT, R2, R13, PT ;  /* 0x0000000d0200720c */ /* 0x000fc40003f44070 */
[----:B------:R-:W-:Y:S02]  /*1440*/  ISETP.GE.AND P6, PT, R28, RZ, PT ;  /* 0x000000ff1c00720c */ /* 0x000fe40003fc6270 */
[----:B------:R-:W-:Y:S01]  /*1450*/  ISETP.GT.U32.AND P0, PT, R2, R15, PT ;  /* 0x0000000f0200720c */ /* 0x000fe20003f04070 */
[--C-:B------:R-:W-:Y:S01]  /*1460*/  @!P5 IMAD.IADD R18, R18, 0x1, -R2.reuse ;  /* 0x000000011212d824 */ /* 0x100fe200078e0a02 */
[----:B------:R-:W-:Y:S02]  /*1470*/  ISETP.GT.U32.AND P5, PT, R2, R19, PT ;  /* 0x000000130200720c */ /* 0x000fe40003fa4070 */
[----:B------:R-:W-:Y:S01]  /*1480*/  IABS R28, R22 ;  /* 0x00000016001c7213 */ /* 0x000fe20000000000 */
[----:B------:R-:W-:-:S04]  /*1490*/  @!P4 IMAD.IADD R17, R17, 0x1, -R2 ;  /* 0x000000011111c824 */ /* 0x000fc800078e0a02 */
[--C-:B------:R-:W-:Y:S01]  /*14a0*/  @!P2 IMAD.IADD R13, R13, 0x1, -R2.reuse ;  /* 0x000000010d0da824 */ /* 0x100fe200078e0a02 */
[----:B------:R-:W-:Y:S02]  /*14b0*/  ISETP.GT.U32.AND P4, PT, R2, R17, PT ;  /* 0x000000110200720c */ /* 0x000fe40003f84070 */
[----:B------:R-:W-:Y:S01]  /*14c0*/  ISETP.GE.AND P2, PT, R24, RZ, PT ;  /* 0x000000ff1800720c */ /* 0x000fe20003f46270 */
[--C-:B------:R-:W-:Y:S01]  /*14d0*/  @!P0 IMAD.IADD R15, R15, 0x1, -R2.reuse ;  /* 0x000000010f0f8824 */ /* 0x100fe200078e0a02 */
[----:B------:R-:W-:Y:S01]  /*14e0*/  LOP3.LUT R24, R4, 0x38, RZ, 0xfc, !PT ;  /* 0x0000003804187812 */ /* 0x000fe200078efcff */
[----:B------:R-:W-:Y:S01]  /*14f0*/  @!P5 IMAD.IADD R19, R19, 0x1, -R2 ;  /* 0x000000011313d824 */ /* 0x000fe200078e0a02 */
[----:B------:R-:W-:Y:S01]  /*1500*/  ISETP.GE.AND P0, PT, R29, RZ, PT ;  /* 0x000000ff1d00720c */ /* 0x000fe20003f06270 */
[----:B------:R-:W-:Y:S01]  /*1510*/  @!P1 IMAD.MOV R15, RZ, RZ, -R15 ;  /* 0x000000ffff0f9224 */ /* 0x000fe200078e0a0f */
[----:B------:R-:W-:Y:S01]  /*1520*/  ISETP.GE.AND P1, PT, R21, RZ, PT ;  /* 0x000000ff1500720c */ /* 0x000fe20003f26270 */
[----:B------:R-:W-:Y:S01]  /*1530*/  IMAD.HI.U32 R21, R3, R27, RZ ;  /* 0x0000001b03157227 */ /* 0x000fe200078e00ff */
[----:B------:R-:W-:-:S02]  /*1540*/  ISETP.GT.U32.AND P5, PT, R2, R19, PT ;  /* 0x000000130200720c */ /* 0x000fc40003fa4070 */
[----:B------:R-:W-:Y:S01]  /*1550*/  IABS R30, R24 ;  /* 0x00000018001e7213 */ /* 0x000fe20000000000 */
[----:B------:R-:W-:Y:S02]  /*1560*/  IMAD.MOV R21, RZ, RZ, -R21 ;  /* 0x000000ffff157224 */ /* 0x000fe400078e0a15 */
[----:B------:R-:W-:Y:S01]  /*1570*/  @!P3 IMAD.MOV R13, RZ, RZ, -R13 ;  /* 0x000000ffff0db224 */ /* 0x000fe200078e0a0d */
[----:B------:R-:W-:Y:S01]  /*1580*/  ISETP.GE.AND P3, PT, R26, RZ, PT ;  /* 0x000000ff1a00720c */ /* 0x000fe20003f66270 */
[C---:B------:R-:W-:Y:S02]  /*1590*/  IMAD R21, R2.reuse, R21, R27 ;  /* 0x0000001502157224 */ /* 0x040fe400078e021b */
[----:B------:R-:W-:Y:S01]  /*15a0*/  @!P4 IMAD.IADD R17, R17, 0x1, -R2 ;  /* 0x000000011111c824 */ /* 0x000fe200078e0a02 */
[----:B------:R-:W-:Y:S01]  /*15b0*/  ISETP.GT.U32.AND P4, PT, R2, R20, PT ;  /* 0x000000140200720c */ /* 0x000fe20003f84070 */
[----:B------:R-:W-:-:S04]  /*15c0*/  IMAD.HI.U32 R26, R3, R32, RZ ;  /* 0x00000020031a7227 */ /* 0x000fc800078e00ff */
[----:B------:R-:W-:Y:S01]  /*15d0*/  @!P5 IMAD.IADD R19, R19, 0x1, -R2 ;  /* 0x000000011313d824 */ /* 0x000fe200078e0a02 */
[----:B------:R-:W-:Y:S01]  /*15e0*/  ISETP.GT.U32.AND P5, PT, R2, R21, PT ;  /* 0x000000150200720c */ /* 0x000fe20003fa4070 */
[----:B------:R-:W-:Y:S01]  /*15f0*/  @!P2 IMAD.MOV R17, RZ, RZ, -R17 ;  /* 0x000000ffff11a224 */ /* 0x000fe200078e0a11 */
[----:B------:R-:W-:Y:S01]  /*1600*/  ISETP.GE.AND P2, PT, R22, RZ, PT ;  /* 0x000000ff1600720c */ /* 0x000fe20003f46270 */
[----:B------:R-:W-:Y:S01]  /*1610*/  @!P3 IMAD.MOV R18, RZ, RZ, -R18 ;  /* 0x000000ffff12b224 */ /* 0x000fe200078e0a12 */
[----:B------:R-:W-:Y:S01]  /*1620*/  ISETP.GE.AND P3, PT, R24, RZ, PT ;  /* 0x000000ff1800720c */ /* 0x000fe20003f66270 */
[----:B------:R-:W-:-:S04]  /*1630*/  IMAD.HI.U32 R22, R3, R28, RZ ;  /* 0x0000001c03167227 */ /* 0x000fc800078e00ff */
[----:B------:R-:W-:-:S04]  /*1640*/  IMAD.HI.U32 R24, R3, R30, RZ ;  /* 0x0000001e03187227 */ /* 0x000fc800078e00ff */
[----:B------:R-:W-:Y:S02]  /*1650*/  @!P5 IMAD.IADD R21, R21, 0x1, -R2 ;  /* 0x000000011515d824 */ /* 0x000fe400078e0a02 */
[----:B------:R-:W-:Y:S01]  /*1660*/  IMAD.MOV R29, RZ, RZ, -R22 ;  /* 0x000000ffff1d7224 */ /* 0x000fe200078e0a16 */
[----:B------:R-:W-:Y:S01]  /*1670*/  LOP3.LUT R22, R4, 0x30, RZ, 0xfc, !PT ;  /* 0x0000003004167812 */ /* 0x000fe200078efcff */
[----:B------:R-:W-:Y:S01]  /*1680*/  IMAD.MOV R31, RZ, RZ, -R24 ;  /* 0x000000ffff1f7224 */ /* 0x000fe200078e0a18 */
[C---:B------:R-:W-:Y:S01]  /*1690*/  ISETP.GT.U32.AND P5, PT, R2.reuse, R21, PT ;  /* 0x000000150200720c */ /* 0x040fe20003fa4070 */
[----:B------:R-:W-:Y:S01]  /*16a0*/  IMAD R27, R2, R29, R28 ;  /* 0x0000001d021b7224 */ /* 0x000fe200078e021c */
[----:B------:R-:W-:Y:S01]  /*16b0*/  LOP3.LUT R24, R4, 0x2c, RZ, 0xfc, !PT ;  /* 0x0000002c04187812 */ /* 0x000fe200078efcff */
[----:B------:R-:W-:Y:S02]  /*16c0*/  @!P4 IMAD.IADD R20, R20, 0x1, -R2 ;  /* 0x000000011414c824 */ /* 0x000fe400078e0a02 */
[C---:B------:R-:W-:Y:S01]  /*16d0*/  IMAD R29, R2.reuse, R31, R30 ;  /* 0x0000001f021d7224 */ /* 0x040fe200078e021e */
[----:B------:R-:W-:Y:S01]  /*16e0*/  IABS R35, R24 ;  /* 0x0000001800237213 */ /* 0x000fe20000000000 */
[----:B------:R-:W-:Y:S01]  /*16f0*/  IMAD.MOV R33, RZ, RZ, -R26 ;  /* 0x000000ffff217224 */ /* 0x000fe200078e0a1a */
[----:B------:R-:W-:Y:S01]  /*1700*/  ISETP.GT.U32.AND P4, PT, R2, R20, PT ;  /* 0x000000140200720c */ /* 0x000fe20003f84070 */
[----:B------:R-:W-:Y:S01]  /*1710*/  @!P0 IMAD.MOV R19, RZ, RZ, -R19 ;  /* 0x000000ffff138224 */ /* 0x000fe200078e0a13 */
[----:B------:R-:W-:Y:S01]  /*1720*/  ISETP.GE.AND P0, PT, R24, RZ, PT ;  /* 0x000000ff1800720c */ /* 0x000fe20003f06270 */
[C---:B------:R-:W-:Y:S01]  /*1730*/  IMAD R31, R2.reuse, R33, R32 ;  /* 0x00000021021f7224 */ /* 0x040fe200078e0220 */
[----:B------:R-:W-:Y:S01]  /*1740*/  IABS R33, R22 ;  /* 0x0000001600217213 */ /* 0x000fe20000000000 */
[----:B------:R-:W-:Y:S01]  /*1750*/  @!P5 IMAD.IADD R21, R21, 0x1, -R2 ;  /* 0x000000011515d824 */ /* 0x000fe200078e0a02 */
[----:B------:R-:W-:Y:S01]  /*1760*/  ISETP.GT.U32.AND P5, PT, R2, R27, PT ;  /* 0x0000001b0200720c */ /* 0x000fe20003fa4070 */
[----:B------:R-:W-:Y:S01]  /*1770*/  IMAD.HI.U32 R24, R3, R35, RZ ;  /* 0x0000002303187227 */ /* 0x000fe200078e00ff */
[----:B------:R-:W-:-:S03]  /*1780*/  LOP3.LUT R32, R4, 0x28, RZ, 0xfc, !PT ;  /* 0x0000002804207812 */ /* 0x000fc600078efcff */
[----:B------:R-:W-:Y:S01]  /*1790*/  @!P1 IMAD.MOV R21, RZ, RZ, -R21 ;  /* 0x000000ffff159224 */ /* 0x000fe200078e0a15 */
[----:B------:R-:W-:Y:S01]  /*17a0*/  ISETP.GT.U32.AND P1, PT, R2, R29, PT ;  /* 0x0000001d0200720c */ /* 0x000fe20003f24070 */
[----:B------:R-:W-:Y:S01]  /*17b0*/  @!P4 IMAD.IADD R20, R20, 0x1, -R2 ;  /* 0x000000011414c824 */ /* 0x000fe200078e0a02 */
[----:B------:R-:W-:Y:S01]  /*17c0*/  ISETP.GE.AND P4, PT, R34, RZ, PT ;  /* 0x000000ff2200720c */ /* 0x000fe20003f86270 */
[----:B------:R-:W-:Y:S01]  /*17d0*/  IMAD.MOV R28, RZ, RZ, -R24 ;  /* 0x000000ffff1c7224 */ /* 0x000fe200078e0a18 */
[----:B------:R-:W-:Y:S01]  /*17e0*/  IABS R37, R32 ;  /* 0x0000002000257213 */ /* 0x000fe20000000000 */
[----:B------:R-:W-:Y:S01]  /*17f0*/  @!P6 IMAD.MOV R20, RZ, RZ, -R20 ;  /* 0x000000ffff14e224 */ /* 0x000fe200078e0a14 */
[----:B------:R-:W-:Y:S01]  /*1800*/  ISETP.GE.AND P6, PT, R22, RZ, PT ;  /* 0x000000ff1600720c */ /* 0x000fe20003fc6270 */
[----:B------:R-:W-:Y:S01]  /*1810*/  @!P5 IMAD.IADD R27, R27, 0x1, -R2 ;  /* 0x000000011b1bd824 */ /* 0x000fe200078e0a02 */
[----:B------:R-:W-:Y:S01]  /*1820*/  LOP3.LUT R34, R4, 0x24, RZ, 0xfc, !PT ;  /* 0x0000002404227812 */ /* 0x000fe200078efcff */
[----:B------:R-:W-:-:S03]  /*1830*/  IMAD.HI.U32 R22, R3, R33, RZ ;  /* 0x0000002103167227 */ /* 0x000fc600078e00ff */
[C---:B------:R-:W-:Y:S01]  /*1840*/  ISETP.GT.U32.AND P5, PT, R2.reuse, R27, PT ;  /* 0x0000001b0200720c */ /* 0x040fe20003fa4070 */
[----:B------:R-:W-:Y:S01]  /*1850*/  @!P1 IMAD.IADD R29, R29, 0x1, -R2 ;  /* 0x000000011d1d9824 */ /* 0x000fe200078e0a02 */
[----:B------:R-:W-:Y:S01]  /*1860*/  IABS R39, R34 ;  /* 0x0000002200277213 */ /* 0x000fe20000000000 */
[----:B------:R-:W-:Y:S02]  /*1870*/  IMAD.MOV R26, RZ, RZ, -R22 ;  /* 0x000000ffff1a7224 */ /* 0x000fe400078e0a16 */
[----:B------:R-:W-:Y:S01]  /*1880*/  IMAD.HI.U32 R22, R3, R37, RZ ;  /* 0x0000002503167227 */ /* 0x000fe200078e00ff */
[----:B------:R-:W-:-:S03]  /*1890*/  ISETP.GT.U32.AND P1, PT, R2, R29, PT ;  /* 0x0000001d0200720c */ /* 0x000fc60003f24070 */
[C---:B------:R-:W-:Y:S02]  /*18a0*/  IMAD R33, R2.reuse, R26, R33 ;  /* 0x0000001a02217224 */ /* 0x040fe400078e0221 */
[----:B------:R-:W-:Y:S02]  /*18b0*/  IMAD.MOV R22, RZ, RZ, -R22 ;  /* 0x000000ffff167224 */ /* 0x000fe400078e0a16 */
[----:B------:R-:W-:Y:S01]  /*18c0*/  @!P5 IMAD.IADD R27, R27, 0x1, -R2 ;  /* 0x000000011b1bd824 */ /* 0x000fe200078e0a02 */
[C---:B------:R-:W-:Y:S01]  /*18d0*/  ISETP.GT.U32.AND P5, PT, R2.reuse, R31, PT ;  /* 0x0000001f0200720c */ /* 0x040fe20003fa4070 */
[----:B------:R-:W-:Y:S02]  /*18e0*/  IMAD R35, R2, R28, R35 ;  /* 0x0000001c02237224 */ /* 0x000fe400078e0223 */
[----:B------:R-:W-:-:S04]  /*18f0*/  IMAD.HI.U32 R24, R3, R39, RZ ;  /* 0x0000002703187227 */ /* 0x000fc800078e00ff */
[--C-:B------:R-:W-:Y:S01]  /*1900*/  @!P1 IMAD.IADD R29, R29, 0x1, -R2.reuse ;  /* 0x000000011d1d9824 */ /* 0x100fe200078e0a02 */
[C---:B------:R-:W-:Y:S01]  /*1910*/  ISETP.GT.U32.AND P1, PT, R2.reuse, R33, PT ;  /* 0x000000210200720c */ /* 0x040fe20003f24070 */
[C---:B------:R-:W-:Y:S02]  /*1920*/  IMAD R37, R2.reuse, R22, R37 ;  /* 0x0000001602257224 */ /* 0x040fe400078e0225 */
[----:B------:R-:W-:Y:S01]  /*1930*/  @!P2 IMAD.MOV R27, RZ, RZ, -R27 ;  /* 0x000000ffff1ba224 */ /* 0x000fe200078e0a1b */
[C---:B------:R-:W-:Y:S01]  /*1940*/  ISETP.GT.U32.AND P2, PT, R2.reuse, R35, PT ;  /* 0x000000230200720c */ /* 0x040fe20003f44070 */
[----:B------:R-:W-:Y:S02]  /*1950*/  @!P5 IMAD.IADD R31, R31, 0x1, -R2 ;  /* 0x000000011f1fd824 */ /* 0x000fe400078e0a02 */
[----:B------:R-:W-:Y:S02]  /*1960*/  IMAD.MOV R24, RZ, RZ, -R24 ;  /* 0x000000ffff187224 */ /* 0x000fe400078e0a18 */
[----:B------:R-:W-:Y:S01]  /*1970*/  IMAD.HI.U32 R26, R3, R41, RZ ;  /* 0x00000029031a7227 */ /* 0x000fe200078e00ff */
[----:B------:R-:W-:-:S03]  /*1980*/  ISETP.GT.U32.AND P5, PT, R2, R31, PT ;  /* 0x0000001f0200720c */ /* 0x000fc60003fa4070 */
[----:B------:R-:W-:Y:S02]  /*1990*/  @!P1 IMAD.IADD R33, R33, 0x1, -R2 ;  /* 0x0000000121219824 */ /* 0x000fe400078e0a02 */
[----:B------:R-:W-:-:S03]  /*19a0*/  IMAD.HI.U32 R22, R3, R43, RZ ;  /* 0x0000002b03167227 */ /* 0x000fc600078e00ff */
[C---:B------:R-:W-:Y:S01]  /*19b0*/  ISETP.GT.U32.AND P1, PT, R2.reuse, R33, PT ;  /* 0x000000210200720c */ /* 0x040fe20003f24070 */
[----:B------:R-:W-:Y:S01]  /*19c0*/  @!P3 IMAD.MOV R29, RZ, RZ, -R29 ;  /* 0x000000ffff1db224 */ /* 0x000fe200078e0a1d */
[C---:B------:R-:W-:Y:S01]  /*19d0*/  ISETP.GT.U32.AND P3, PT, R2.reuse, R37, PT ;  /* 0x000000250200720c */ /* 0x040fe20003f64070 */
[----:B------:R-:W-:Y:S02]  /*19e0*/  IMAD R39, R2, R24, R39 ;  /* 0x0000001802277224 */ /* 0x000fe400078e0227 */
[----:B------:R-:W-:Y:S02]  /*19f0*/  IMAD.MOV R26, RZ, RZ, -R26 ;  /* 0x000000ffff1a7224 */ /* 0x000fe400078e0a1a */
[----:B------:R-:W-:-:S04]  /*1a00*/  IMAD.HI.U32 R24, R3, R45, RZ ;  /* 0x0000002d03187227 */ /* 0x000fc800078e00ff */
[----:B------:R-:W-:Y:S02]  /*1a10*/  IMAD.MOV R22, RZ, RZ, -R22 ;  /* 0x000000ffff167224 */ /* 0x000fe400078e0a16 */
[C---:B------:R-:W-:Y:S02]  /*1a20*/  IMAD R41, R2.reuse, R26, R41 ;  /* 0x0000001a02297224 */ /* 0x040fe400078e0229 */
[----:B------:R-:W-:Y:S02]  /*1a30*/  IMAD.MOV R24, RZ, RZ, -R24 ;  /* 0x000000ffff187224 */ /* 0x000fe400078e0a18 */
[C---:B------:R-:W-:Y:S02]  /*1a40*/  IMAD R43, R2.reuse, R22, R43 ;  /* 0x00000016022b7224 */ /* 0x040fe400078e022b */
[C---:B------:R-:W-:Y:S02]  /*1a50*/  IMAD R45, R2.reuse, R24, R45 ;  /* 0x00000018022d7224 */ /* 0x040fe400078e022d */
[--C-:B------:R-:W-:Y:S01]  /*1a60*/  @!P5 IMAD.IADD R31, R31, 0x1, -R2.reuse ;  /* 0x000000011f1fd824 */ /* 0x100fe200078e0a02 */
[C---:B------:R-:W-:Y:S01]  /*1a70*/  ISETP.GT.U32.AND P5, PT, R2.reuse, R39, PT ;  /* 0x000000270200720c */ /* 0x040fe20003fa4070 */
[--C-:B------:R-:W-:Y:S01]  /*1a80*/  @!P1 IMAD.IADD R33, R33, 0x1, -R2.reuse ;  /* 0x0000000121219824 */ /* 0x100fe200078e0a02 */
[C---:B------:R-:W-:Y:S01]  /*1a90*/  ISETP.GT.U32.AND P1, PT, R2.reuse, R41, PT ;  /* 0x000000290200720c */ /* 0x040fe20003f24070 */
[----:B------:R-:W-:Y:S01]  /*1aa0*/  @!P2 IMAD.IADD R35, R35, 0x1, -R2 ;  /* 0x000000012323a824 */ /* 0x000fe200078e0a02 */
[----:B------:R-:W-:Y:S01]  /*1ab0*/  ISETP.GT.U32.AND P2, PT, R2, R43, PT ;  /* 0x0000002b0200720c */ /* 0x000fe20003f44070 */
[----:B------:R-:W-:-:S04]  /*1ac0*/  IMAD.HI.U32 R26, R3, R47, RZ ;  /* 0x0000002f031a7227 */ /* 0x000fc800078e00ff */
[----:B------:R-:W-:Y:S01]  /*1ad0*/  @!P3 IMAD.IADD R37, R37, 0x1, -R2 ;  /* 0x000000012525b824 */ /* 0x000fe200078e0a02 */
[----:B------:R-:W-:Y:S01]  /*1ae0*/  ISETP.GT.U32.AND P3, PT, R2, R45, PT ;  /* 0x0000002d0200720c */ /* 0x000fe20003f64070 */
[----:B------:R-:W-:Y:S02]  /*1af0*/  IMAD.MOV R26, RZ, RZ, -R26 ;  /* 0x000000ffff1a7224 */ /* 0x000fe400078e0a1a */
[----:B------:R-:W-:-:S04]  /*1b00*/  IMAD.HI.U32 R22, R3, R57, RZ ;  /* 0x0000003903167227 */ /* 0x000fc800078e00ff */
[----:B------:R-:W-:Y:S01]  /*1b10*/  IMAD R47, R2, R26, R47 ;  /* 0x0000001a022f7224 */ /* 0x000fe200078e022f */
[----:B------:R-:W-:Y:S01]  /*1b20*/  LOP3.LUT R26, R4, 0x8, RZ, 0xfc, !PT ;  /* 0x00000008041a7812 */ /* 0x000fe200078efcff */
[----:B------:R-:W-:-:S03]  /*1b30*/  IMAD.HI.U32 R28, R3, R49, RZ ;  /* 0x00000031031c7227 */ /* 0x000fc600078e00ff */
[----:B------:R-:W-:Y:S01]  /*1b40*/  IABS R53, R26 ;  /* 0x0000001a00357213 */ /* 0x000fe20000000000 */
[----:B------:R-:W-:Y:S01]  /*1b50*/  @!P4 IMAD.MOV R31, RZ, RZ, -R31 ;  /* 0x000000ffff1fc224 */ /* 0x000fe200078e0a1f */
[C---:B------:R-:W-:Y:S01]  /*1b60*/  ISETP.GT.U32.AND P4, PT, R2.reuse, R35, PT ;  /* 0x000000230200720c */ /* 0x040fe20003f84070 */
[--C-:B------:R-:W-:Y:S01]  /*1b70*/  @!P5 IMAD.IADD R39, R39, 0x1, -R2.reuse ;  /* 0x000000012727d824 */ /* 0x100fe200078e0a02 */
[C---:B------:R-:W-:Y:S01]  /*1b80*/  ISETP.GT.U32.AND P5, PT, R2.reuse, R37, PT ;  /* 0x000000250200720c */ /* 0x040fe20003fa4070 */
[--C-:B------:R-:W-:Y:S02]  /*1b90*/  @!P1 IMAD.IADD R41, R41, 0x1, -R2.reuse ;  /* 0x0000000129299824 */ /* 0x100fe400078e0a02 */
[----:B------:R-:W-:Y:S01]  /*1ba0*/  @!P2 IMAD.IADD R43, R43, 0x1, -R2 ;  /* 0x000000012b2ba824 */ /* 0x000fe200078e0a02 */
[C---:B------:R-:W-:Y:S01]  /*1bb0*/  ISETP.GT.U32.AND P1, PT, R2.reuse, R39, PT ;  /* 0x000000270200720c */ /* 0x040fe20003f24070 */
[----:B------:R-:W-:Y:S01]  /*1bc0*/  IMAD.MOV R22, RZ, RZ, -R22 ;  /* 0x000000ffff167224 */ /* 0x000fe200078e0a16 */
[----:B------:R-:W-:Y:S01]  /*1bd0*/  ISETP.GT.U32.AND P2, PT, R2, R41, PT ;  /* 0x000000290200720c */ /* 0x000fe20003f44070 */
[----:B------:R-:W-:-:S02]  /*1be0*/  IMAD.MOV R28, RZ, RZ, -R28 ;  /* 0x000000ffff1c7224 */ /* 0x000fc400078e0a1c */
[----:B------:R-:W-:Y:S01]  /*1bf0*/  @!P3 IMAD.IADD R45, R45, 0x1, -R2 ;  /* 0x000000012d2db824 */ /* 0x000fe200078e0a02 */
[C---:B------:R-:W-:Y:S01]  /*1c00*/  ISETP.GT.U32.AND P3, PT, R2.reuse, R43, PT ;  /* 0x0000002b0200720c */ /* 0x040fe20003f64070 */
[----:B------:R-:W-:Y:S02]  /*1c10*/  IMAD R57, R2, R22, R57 ;  /* 0x0000001602397224 */ /* 0x000fe400078e0239 */
[----:B------:R-:W-:-:S04]  /*1c20*/  IMAD.HI.U32 R30, R3, R51, RZ ;  /* 0x00000033031e7227 */ /* 0x000fc800078e00ff */
[----:B------:R-:W-:Y:S01]  /*1c30*/  IMAD R49, R2, R28, R49 ;  /* 0x0000001c02317224 */ /* 0x000fe200078e0231 */
[----:B------:R-:W-:Y:S01]  /*1c40*/  LOP3.LUT R28, R4, 0x4, RZ, 0xfc, !PT ;  /* 0x00000004041c7812 */ /* 0x000fe200078efcff */
[----:B------:R-:W-:-:S03]  /*1c50*/  IMAD.HI.U32 R22, R3, R53, RZ ;  /* 0x0000003503167227 */ /* 0x000fc600078e00ff */
[----:B------:R-:W-:Y:S01]  /*1c60*/  IABS R55, R28 ;  /* 0x0000001c00377213 */ /* 0x000fe20000000000 */
[----:B------:R-:W-:Y:S02]  /*1c70*/  IMAD.MOV R30, RZ, RZ, -R30 ;  /* 0x000000ffff1e7224 */ /* 0x000fe400078e0a1e */
[----:B------:R-:W-:Y:S02]  /*1c80*/  IMAD.MOV R22, RZ, RZ, -R22 ;  /* 0x000000ffff167224 */ /* 0x000fe400078e0a16 */
[--C-:B------:R-:W-:Y:S01]  /*1c90*/  @!P4 IMAD.IADD R35, R35, 0x1, -R2.reuse ;  /* 0x000000012323c824 */ /* 0x100fe200078e0a02 */
[C---:B------:R-:W-:Y:S01]  /*1ca0*/  ISETP.GT.U32.AND P4, PT, R2.reuse, R47, PT ;  /* 0x0000002f0200720c */ /* 0x040fe20003f84070 */
[C---:B------:R-:W-:Y:S02]  /*1cb0*/  IMAD R51, R2.reuse, R30, R51 ;  /* 0x0000001e02337224 */ /* 0x040fe400078e0233 */
[----:B------:R-:W-:Y:S01]  /*1cc0*/  @!P5 IMAD.IADD R37, R37, 0x1, -R2 ;  /* 0x000000012525d824 */ /* 0x000fe200078e0a02 */
[C---:B------:R-:W-:Y:S01]  /*1cd0*/  ISETP.GT.U32.AND P5, PT, R2.reuse, R49, PT ;  /* 0x000000310200720c */ /* 0x040fe20003fa4070 */
[----:B------:R-:W-:Y:S01]  /*1ce0*/  IMAD R53, R2, R22, R53 ;  /* 0x0000001602357224 */ /* 0x000fe200078e0235 */
[----:B------:R-:W-:Y:S01]  /*1cf0*/  LOP3.LUT R22, R88, 0x180, RZ, 0xc0, !PT ;  /* 0x0000018058167812 */ /* 0x000fe200078ec0ff */
[----:B------:R-:W-:-:S03]  /*1d00*/  IMAD.HI.U32 R3, R3, R55, RZ ;  /* 0x0000003703037227 */ /* 0x000fc600078e00ff */
[----:B------:R-:W-:Y:S01]  /*1d10*/  SHF.R.U32.HI R22, RZ, 0x3, R22 ;  /* 0x00000003ff167819 */ /* 0x000fe20000011616 */
[--C-:B------:R-:W-:Y:S01]  /*1d20*/  @!P1 IMAD.IADD R39, R39, 0x1, -R2.reuse ;  /* 0x0000000127279824 */ /* 0x100fe200078e0a02 */
[C---:B------:R-:W-:Y:S01]  /*1d30*/  ISETP.GT.U32.AND P1, PT, R2.reuse, R51, PT ;  /* 0x000000330200720c */ /* 0x040fe20003f24070 */
[--C-:B------:R-:W-:Y:S01]  /*1d40*/  @!P2 IMAD.IADD R41, R41, 0x1, -R2.reuse ;  /* 0x000000012929a824 */ /* 0x100fe200078e0a02 */
[C---:B------:R-:W-:Y:S01]  /*1d50*/  ISETP.GT.U32.AND P2, PT, R2.reuse, R57, PT ;  /* 0x000000390200720c */ /* 0x040fe20003f44070 */
[----:B------:R-:W-:Y:S01]  /*1d60*/  @!P3 IMAD.IADD R43, R43, 0x1, -R2 ;  /* 0x000000012b2bb824 */ /* 0x000fe200078e0a02 */
[C---:B------:R-:W-:Y:S01]  /*1d70*/  ISETP.GT.U32.AND P3, PT, R2.reuse, R53, PT ;  /* 0x000000350200720c */ /* 0x040fe20003f64070 */
[----:B------:R-:W-:Y:S02]  /*1d80*/  IMAD.MOV R3, RZ, RZ, -R3 ;  /* 0x000000ffff037224 */ /* 0x000fe400078e0a03 */
[----:B------:R-:W-:Y:S01]  /*1d90*/  @!P6 IMAD.MOV R33, RZ, RZ, -R33 ;  /* 0x000000ffff21e224 */ /* 0x000fe200078e0a21 */
[C---:B------:R-:W-:Y:S01]  /*1da0*/  ISETP.GT.U32.AND P6, PT, R2.reuse, R45, PT ;  /* 0x0000002d0200720c */ /* 0x040fe20003fc4070 */
[----:B------:R-:W-:-:S02]  /*1db0*/  IMAD R55, R2, R3, R55 ;  /* 0x0000000302377224 */ /* 0x000fc400078e0237 */
[--C-:B------:R-:W-:Y:S01]  /*1dc0*/  @!P4 IMAD.IADD R47, R47, 0x1, -R2.reuse ;  /* 0x000000012f2fc824 */ /* 0x100fe200078e0a02 */
[----:B------:R-:W-:Y:S01]  /*1dd0*/  ISETP.GE.AND P4, PT, R34, RZ, PT ;  /* 0x000000ff2200720c */ /* 0x000fe20003f86270 */
[--C-:B------:R-:W-:Y:S01]  /*1de0*/  @!P5 IMAD.IADD R49, R49, 0x1, -R2.reuse ;  /* 0x000000013131d824 */ /* 0x100fe200078e0a02 */
[C---:B------:R-:W-:Y:S01]  /*1df0*/  ISETP.GT.U32.AND P5, PT, R2.reuse, R55, PT ;  /* 0x000000370200720c */ /* 0x040fe20003fa4070 */
[----:B------:R-:W-:Y:S01]  /*1e00*/  @!P0 IMAD.MOV R35, RZ, RZ, -R35 ;  /* 0x000000ffff238224 */ /* 0x000fe200078e0a23 */
[----:B------:R-:W-:Y:S01]  /*1e10*/  ISETP.GT.U32.AND P0, PT, R2, R47, PT ;  /* 0x0000002f0200720c */ /* 0x000fe20003f04070 */
[--C-:B------:R-:W-:Y:S01]  /*1e20*/  @!P1 IMAD.IADD R51, R51, 0x1, -R2.reuse ;  /* 0x0000000133339824 */ /* 0x100fe200078e0a02 */
[----:B------:R-:W-:Y:S01]  /*1e30*/  ISETP.GE.AND P1, PT, R36, RZ, PT ;  /* 0x000000ff2400720c */ /* 0x000fe20003f26270 */
[--C-:B------:R-:W-:Y:S01]  /*1e40*/  @!P2 IMAD.IADD R57, R57, 0x1, -R2.reuse ;  /* 0x000000013939a824 */ /* 0x100fe200078e0a02 */
[----:B------:R-:W-:Y:S01]  /*1e50*/  ISETP.GE.AND P2, PT, R38, RZ, PT ;  /* 0x000000ff2600720c */ /* 0x000fe20003f46270 */
[--C-:B------:R-:W-:Y:S01]  /*1e60*/  @!P3 IMAD.IADD R53, R53, 0x1, -R2.reuse ;  /* 0x000000013535b824 */ /* 0x100fe200078e0a02 */
[----:B------:R-:W-:Y:S01]  /*1e70*/  ISETP.GE.AND P3, PT, R40, RZ, PT ;  /* 0x000000ff2800720c */ /* 0x000fe20003f66270 */
[----:B------:R-:W-:Y:S01]  /*1e80*/  @!P6 IMAD.IADD R45, R45, 0x1, -R2 ;  /* 0x000000012d2de824 */ /* 0x000fe200078e0a02 */
[----:B------:R-:W-:Y:S01]  /*1e90*/  ISETP.GE.AND P6, PT, R32, RZ, PT ;  /* 0x000000ff2000720c */ /* 0x000fe20003fc6270 */
[----:B------:R-:W-:-:S02]  /*1ea0*/  IMAD.SHL.U32 R3, R88, 0x2, RZ ;  /* 0x0000000258037824 */ /* 0x000fc400078e00ff */
[--C-:B------:R-:W-:Y:S01]  /*1eb0*/  @!P5 IMAD.IADD R55, R55, 0x1, -R2.reuse ;  /* 0x000000013737d824 */ /* 0x100fe200078e0a02 */
[----:B------:R-:W-:Y:S01]  /*1ec0*/  ISETP.GT.U32.AND P5, PT, R2, R49, PT ;  /* 0x000000310200720c */ /* 0x000fe20003fa4070 */
[--C-:B------:R-:W-:Y:S01]  /*1ed0*/  @!P0 IMAD.IADD R47, R47, 0x1, -R2.reuse ;  /* 0x000000012f2f8824 */ /* 0x100fe200078e0a02 */
[----:B------:R-:W-:Y:S01]  /*1ee0*/  ISETP.GE.AND P0, PT, R42, RZ, PT ;  /* 0x000000ff2a00720c */ /* 0x000fe20003f06270 */
[----:B------:R-:W-:Y:S01]  /*1ef0*/  @!P4 IMAD.MOV R39, RZ, RZ, -R39 ;  /* 0x000000ffff27c224 */ /* 0x000fe200078e0a27 */
[C---:B------:R-:W-:Y:S01]  /*1f00*/  ISETP.GT.U32.AND P4, PT, R2.reuse, R51, PT ;  /* 0x000000330200720c */ /* 0x040fe20003f84070 */
[----:B------:R-:W-:Y:S01]  /*1f10*/  @!P1 IMAD.MOV R41, RZ, RZ, -R41 ;  /* 0x000000ffff299224 */ /* 0x000fe200078e0a29 */
[----:B------:R-:W-:Y:S01]  /*1f20*/  LOP3.LUT R24, R3, 0x7e, RZ, 0xc0, !PT ;  /* 0x0000007e03187812 */ /* 0x000fe200078ec0ff */
[----:B------:R-:W-:Y:S01]  /*1f30*/  @!P2 IMAD.MOV R43, RZ, RZ, -R43 ;  /* 0x000000ffff2ba224 */ /* 0x000fe200078e0a2b */
[C---:B------:R-:W-:Y:S01]  /*1f40*/  ISETP.GT.U32.AND P1, PT, R2.reuse, R57, PT ;  /* 0x000000390200720c */ /* 0x040fe20003f24070 */
[----:B------:R-:W-:Y:S01]  /*1f50*/  @!P3 IMAD.MOV R45, RZ, RZ, -R45 ;  /* 0x000000ffff2db224 */ /* 0x000fe200078e0a2d */
[C---:B------:R-:W-:Y:S01]  /*1f60*/  ISETP.GT.U32.AND P2, PT, R2.reuse, R53, PT ;  /* 0x000000350200720c */ /* 0x040fe20003f44070 */
[----:B------:R-:W-:Y:S01]  /*1f70*/  @!P6 IMAD.MOV R37, RZ, RZ, -R37 ;  /* 0x000000ffff25e224 */ /* 0x000fe200078e0a25 */
[----:B------:R-:W-:Y:S01]  /*1f80*/  ISETP.GT.U32.AND P3, PT, R2, R55, PT ;  /* 0x000000370200720c */ /* 0x000fe20003f64070 */
[----:B------:R-:W-:Y:S01]  /*1f90*/  @!P5 IMAD.IADD R49, R49, 0x1, -R2 ;  /* 0x000000013131d824 */ /* 0x000fe200078e0a02 */
[----:B------:R-:W-:Y:S01]  /*1fa0*/  LOP3.LUT R59, R24, 0x180, R88, 0xf8, !PT ;  /* 0x00000180183b7812 */ /* 0x000fe200078ef858 */
[----:B------:R-:W-:Y:S01]  /*1fb0*/  @!P0 IMAD.MOV R47, RZ, RZ, -R47 ;  /* 0x000000ffff2f8224 */ /* 0x000fe200078e0a2f */
[----:B------:R-:W-:Y:S01]  /*1fc0*/  ISETP.GE.AND P6, PT, R4, RZ, PT ;  /* 0x000000ff0400720c */ /* 0x000fe20003fc6270 */
[--C-:B------:R-:W-:Y:S01]  /*1fd0*/  @!P4 IMAD.IADD R51, R51, 0x1, -R2.reuse ;  /* 0x000000013333c824 */ /* 0x100fe200078e0a02 */
[----:B------:R-:W-:Y:S01]  /*1fe0*/  LOP3.LUT R4, R59, R22, RZ, 0x3c, !PT ;  /* 0x000000163b047212 */ /* 0x000fe200078e3cff */
[----:B------:R-:W-:Y:S01]  /*1ff0*/  IMAD R22, R23, UR13, RZ ;  /* 0x0000000d17167c24 */ /* 0x000fe2000f8e02ff */
[----:B------:R-:W-:Y:S01]  /*2000*/  ISETP.GE.AND P5, PT, R44, RZ, PT ;  /* 0x000000ff2c00720c */ /* 0x000fe20003fa6270 */
[--C-:B------:R-:W-:Y:S01]  /*2010*/  @!P1 IMAD.IADD R57, R57, 0x1, -R2.reuse ;  /* 0x0000000139399824 */ /* 0x100fe200078e0a02 */
[----:B------:R-:W-:Y:S01]  /*2020*/  ISETP.NE.AND P0, PT, R25, RZ, PT ;  /* 0x000000ff1900720c */ /* 0x000fe20003f05270 */
[--C-:B------:R-:W-:Y:S01]  /*2030*/  @!P2 IMAD.IADD R53, R53, 0x1, -R2.reuse ;  /* 0x000000013535a824 */ /* 0x100fe200078e0a02 */
[----:B------:R-:W-:Y:S01]  /*2040*/  LOP3.LUT R24, RZ, R25, RZ, 0x33, !PT ;  /* 0x00000019ff187212 */ /* 0x000fe200078e33ff */
[----:B------:R-:W-:Y:S01]  /*2050*/  @!P3 IMAD.IADD R55, R55, 0x1, -R2 ;  /* 0x000000013737b824 */ /* 0x000fe200078e0a02 */
[----:B------:R-:W-:Y:S01]  /*2060*/  ISETP.GE.AND P4, PT, R46, RZ, PT ;  /* 0x000000ff2e00720c */ /* 0x000fe20003f86270 */
[----:B------:R-:W-:Y:S01]  /*2070*/  USHF.L.U32 UR13, UR13, 0x7, URZ ;  /* 0x000000070d0d7899 */ /* 0x000fe2000800063f */
[----:B------:R-:W-:Y:S01]  /*2080*/  LEA R2, P3, R22, UR4, 0x1 ;  /* 0x0000000416027c11 */ /* 0x000fe2000f8608ff */
[----:B------:R-:W-:Y:S01]  /*2090*/  @!P6 IMAD.MOV R57, RZ, RZ, -R57 ;  /* 0x000000ffff39e224 */ /* 0x000fe200078e0a39 */
[----:B------:R-:W-:Y:S01]  /*20a0*/  SEL R25, R24, R5, !P0 ;  /* 0x0000000518197207 */ /* 0x000fe20004000000 */
[----:B------:R-:W-:Y:S01]  /*20b0*/  ULDC UR4, c[0x0][0x234] ;  /* 0x00008d0000047ab9 */ /* 0x000fe20000000800 */
[----:B------:R-:W-:Y:S01]  /*20c0*/  ISETP.GE.AND P1, PT, R26, RZ, PT ;  /* 0x000000ff1a00720c */ /* 0x000fe20003f26270 */
[----:B------:R-:W-:Y:S01]  /*20d0*/  @!P5 IMAD.MOV R49, RZ, RZ, -R49 ;  /* 0x000000ffff31d224 */ /* 0x000fe200078e0a31 */
[----:B------:R-:W-:Y:S01]  /*20e0*/  ISETP.GE.AND P2, PT, R28, RZ, PT ;  /* 0x000000ff1c00720c */ /* 0x000fe20003f46270 */
[----:B------:R-:W-:Y:S01]  /*20f0*/  IMAD R16, R16, UR4, RZ ;  /* 0x0000000410107c24 */ /* 0x000fe2000f8e02ff */
[----:B------:R-:W-:Y:S01]  /*2100*/  SEL R6, R24, R6, !P0 ;  /* 0x0000000618067207 */ /* 0x000fe20004000000 */
[----:B------:R-:W-:Y:S01]  /*2110*/  UMOV UR4, URZ ;  /* 0x0000003f00047c82 */ /* 0x000fe20008000000 */
[----:B------:R-:W-:Y:S01]  /*2120*/  LEA.HI.X.SX32 R5, R22, UR5, 0x1, P3 ;  /* 0x0000000516057c11 */ /* 0x000fe200098f0eff */
[----:B------:R-:W-:Y:S01]  /*2130*/  ULDC UR5, c[0x0][0x240] ;  /* 0x0000900000057ab9 */ /* 0x000fe20000000800 */
[C---:B------:R-:W-:Y:S01]  /*2140*/  SEL R7, R24.reuse, R7, !P0 ;  /* 0x0000000718077207 */ /* 0x040fe20004000000 */
[----:B------:R-:W-:Y:S01]  /*2150*/  IMAD R25, R25, UR5, RZ ;  /* 0x0000000519197c24 */ /* 0x000fe2000f8e02ff */
[----:B------:R-:W-:Y:S01]  /*2160*/  SEL R8, R24, R8, !P0 ;  /* 0x0000000818087207 */ /* 0x000fe20004000000 */
[----:B------:R-:W-:Y:S01]  /*2170*/  IMAD R6, R6, UR5, RZ ;  /* 0x0000000506067c24 */ /* 0x000fe2000f8e02ff */
[C---:B------:R-:W-:Y:S01]  /*2180*/  SEL R9, R24.reuse, R9, !P0 ;  /* 0x0000000918097207 */ /* 0x040fe20004000000 */
[----:B------:R-:W-:Y:S01]  /*2190*/  @!P4 IMAD.MOV R51, RZ, RZ, -R51 ;  /* 0x000000ffff33c224 */ /* 0x000fe200078e0a33 */
[----:B------:R-:W-:Y:S01]  /*21a0*/  LEA R22, P5, R25, R2, 0x1 ;  /* 0x0000000219167211 */ /* 0x000fe200078a08ff */
[----:B------:R-:W-:Y:S01]  /*21b0*/  IMAD R7, R7, UR5, RZ ;  /* 0x0000000507077c24 */ /* 0x000fe2000f8e02ff */
[----:B------:R-:W-:Y:S01]  /*21c0*/  SEL R10, R24, R10, !P0 ;  /* 0x0000000a180a7207 */ /* 0x000fe20004000000 */
[----:B------:R-:W-:Y:S01]  /*21d0*/  IMAD R8, R8, UR5, RZ ;  /* 0x0000000508087c24 */ /* 0x000fe2000f8e02ff */
[-C--:B------:R-:W-:Y:S01]  /*21e0*/  LEA R23, P4, R6, R2.reuse, 0x1 ;  /* 0x0000000206177211 */ /* 0x080fe200078808ff */
[----:B------:R-:W-:Y:S01]  /*21f0*/  IMAD R9, R9, UR5, RZ ;  /* 0x0000000509097c24 */ /* 0x000fe2000f8e02ff */
[----:B------:R-:W-:Y:S01]  /*2200*/  SEL R11, R24, R11, !P0 ;  /* 0x0000000b180b7207 */ /* 0x000fe20004000000 */
[----:B------:R-:W-:Y:S01]  /*2210*/  @!P1 IMAD.MOV R53, RZ, RZ, -R53 ;  /* 0x000000ffff359224 */ /* 0x000fe200078e0a35 */
[----:B------:R-:W-:Y:S01]  /*2220*/  LEA R26, P3, R7, R2, 0x1 ;  /* 0x00000002071a7211 */ /* 0x000fe200078608ff */
[----:B------:R-:W-:Y:S01]  /*2230*/  @!P2 IMAD.MOV R55, RZ, RZ, -R55 ;  /* 0x000000ffff37a224 */ /* 0x000fe200078e0a37 */
[----:B------:R0:W-:Y:S01]  /*2240*/  STL [R1+0x230], R22 ;  /* 0x0002301601007387 */ /* 0x0001e20000100800 */
[----:B------:R-:W-:Y:S01]  /*2250*/  IMAD R10, R10, UR5, RZ ;  /* 0x000000050a0a7c24 */ /* 0x000fe2000f8e02ff */
[C---:B------:R-:W-:Y:S01]  /*2260*/  SEL R12, R24.reuse, R12, !P0 ;  /* 0x0000000c180c7207 */ /* 0x040fe20004000000 */
[----:B------:R-:W-:Y:S01]  /*2270*/  IMAD R11, R11, UR5, RZ ;  /* 0x000000050b0b7c24 */ /* 0x000fe2000f8e02ff */
[----:B------:R1:W-:Y:S01]  /*2280*/  STL [R1+0x238], R23 ;  /* 0x0002381701007387 */ /* 0x0003e20000100800 */
[----:B------:R-:W-:-:S02]  /*2290*/  SEL R13, R24, R13, !P0 ;  /* 0x0000000d180d7207 */ /* 0x000fc40004000000 */
[----:B------:R-:W-:Y:S02]  /*22a0*/  CS2R R58, SRZ ;  /* 0x00000000003a7805 */ /* 0x000fe4000001ff00 */
[C---:B------:R-:W-:Y:S01]  /*22b0*/  SEL R14, R24.reuse, R14, !P0 ;  /* 0x0000000e180e7207 */ /* 0x040fe20004000000 */
[----:B------:R2:W-:Y:S01]  /*22c0*/  STL [R1+0x240], R26 ;  /* 0x0002401a01007387 */ /* 0x0005e20000100800 */
[----:B------:R-:W-:Y:S01]  /*22d0*/  SEL R15, R24, R15, !P0 ;  /* 0x0000000f180f7207 */ /* 0x000fe20004000000 */
[----:B------:R-:W-:Y:S01]  /*22e0*/  IMAD R12, R12, UR5, RZ ;  /* 0x000000050c0c7c24 */ /* 0x000fe2000f8e02ff */
[-C--:B0-----:R-:W-:Y:S01]  /*22f0*/  LEA R22, P2, R8, R2.reuse, 0x1 ;  /* 0x0000000208167211 */ /* 0x081fe200078408ff */
[----:B------:R-:W-:Y:S01]  /*2300*/  IMAD R13, R13, UR5, RZ ;  /* 0x000000050d0d7c24 */ /* 0x000fe2000f8e02ff */
[----:B------:R-:W-:Y:S01]  /*2310*/  SEL R17, R24, R17, !P0 ;  /* 0x0000001118117207 */ /* 0x000fe20004000000 */
[----:B------:R-:W-:Y:S01]  /*2320*/  IMAD R14, R14, UR5, RZ ;  /* 0x000000050e0e7c24 */ /* 0x000fe2000f8e02ff */
[----:B-1----:R-:W-:Y:S01]  /*2330*/  LEA R23, P1, R9, R2, 0x1 ;  /* 0x0000000209177211 */ /* 0x002fe200078208ff */
[----:B------:R0:W-:Y:S01]  /*2340*/  STL [R1+0x248], R22 ;  /* 0x0002481601007387 */ /* 0x0001e20000100800 */
[C---:B------:R-:W-:Y:S01]  /*2350*/  SEL R18, R24.reuse, R18, !P0 ;  /* 0x0000001218127207 */ /* 0x040fe20004000000 */
[----:B------:R-:W-:Y:S01]  /*2360*/  IMAD R15, R15, UR5, RZ ;  /* 0x000000050f0f7c24 */ /* 0x000fe2000f8e02ff */
[C---:B------:R-:W-:Y:S01]  /*2370*/  SEL R20, R24.reuse, R20, !P0 ;  /* 0x0000001418147207 */ /* 0x040fe20004000000 */
[----:B------:R1:W-:Y:S01]  /*2380*/  STL [R1+0x250], R23 ;  /* 0x0002501701007387 */ /* 0x0003e20000100800 */
[C---:B------:R-:W-:Y:S01]  /*2390*/  SEL R19, R24.reuse, R19, !P0 ;  /* 0x0000001318137207 */ /* 0x040fe20004000000 */
[----:B------:R-:W-:Y:S01]  /*23a0*/  IMAD R17, R17, UR5, RZ ;  /* 0x0000000511117c24 */ /* 0x000fe2000f8e02ff */
[----:B------:R-:W-:Y:S01]  /*23b0*/  SEL R21, R24, R21, !P0 ;  /* 0x0000001518157207 */ /* 0x000fe20004000000 */
[----:B------:R-:W-:Y:S01]  /*23c0*/  IMAD R18, R18, UR5, RZ ;  /* 0x0000000512127c24 */ /* 0x000fe2000f8e02ff */
[----:B------:R-:W-:Y:S01]  /*23d0*/  SEL R27, R24, R27, !P0 ;  /* 0x0000001b181b7207 */ /* 0x000fe20004000000 */
[----:B------:R-:W-:Y:S01]  /*23e0*/  IMAD R20, R20, UR5, RZ ;  /* 0x0000000514147c24 */ /* 0x000fe2000f8e02ff */
[C---:B------:R-:W-:Y:S01]  /*23f0*/  SEL R29, R24.reuse, R29, !P0 ;  /* 0x0000001d181d7207 */ /* 0x040fe20004000000 */
        /* <DEDUP_REMOVED lines=27> */
[----:B------:R-:W-:Y:S01]  /*25b0*/  SEL R24, R24, R57, !P0 ;  /* 0x0000003918187207 */ /* 0x000fe20004000000 */
[----:B------:R-:W-:Y:S01]  /*25c0*/  IMAD R51, R51, UR5, RZ ;  /* 0x0000000533337c24 */ /* 0x000fe2000f8e02ff */
[-C--:B--2---:R-:W-:Y:S01]  /*25d0*/  LEA R26, P0, R10, R2.reuse, 0x1 ;  /* 0x000000020a1a7211 */ /* 0x084fe200078008ff */
[----:B------:R-:W-:Y:S01]  /*25e0*/  IMAD R53, R53, UR5, RZ ;  /* 0x0000000535357c24 */ /* 0x000fe2000f8e02ff */
[-C--:B0-----:R-:W-:Y:S01]  /*25f0*/  LEA R22, P6, R11, R2.reuse, 0x1 ;  /* 0x000000020b167211 */ /* 0x081fe200078c08ff */
[----:B------:R-:W-:Y:S01]  /*2600*/  IMAD R55, R55, UR5, RZ ;  /* 0x0000000537377c24 */ /* 0x000fe2000f8e02ff */
[----:B-1----:R-:W-:Y:S01]  /*2610*/  LEA.HI.X.SX32 R23, R25, R5, 0x1, P5 ;  /* 0x0000000519177211 */ /* 0x002fe200028f0eff */
[----:B------:R-:W-:Y:S01]  /*2620*/  STL [R1+0x258], R26 ;  /* 0x0002581a01007387 */ /* 0x000fe20000100800 */
[----:B------:R-:W-:Y:S01]  /*2630*/  LEA R25, P5, R12, R2, 0x1 ;  /* 0x000000020c197211 */ /* 0x000fe200078a08ff */
[----:B------:R-:W-:Y:S01]  /*2640*/  IMAD R24, R24, UR5, RZ ;  /* 0x0000000518187c24 */ /* 0x000fe2000f8e02ff */
[----:B------:R-:W-:Y:S01]  /*2650*/  UIADD3 UR5, UR12, 0x20000, URZ ;  /* 0x000200000c057890 */ /* 0x000fe2000fffe03f */
[----:B------:R0:W-:Y:S01]  /*2660*/  STL [R1+0x260], R22 ;  /* 0x0002601601007387 */ /* 0x0001e20000100800 */
[----:B------:R-:W-:Y:S01]  /*2670*/  CS2R R56, SRZ ;  /* 0x0000000000387805 */ /* 0x000fe2000001ff00 */
[----:B------:R-:W-:-:S02]  /*2680*/  USHF.L.U32 UR41, UR13, 0x1, URZ ;  /* 0x000000010d297899 */ /* 0x000fc4000800063f */
[----:B------:R1:W-:Y:S01]  /*2690*/  STL [R1+0x22c], R23 ;  /* 0x00022c1701007387 */ /* 0x0003e20000100800 */
[----:B------:R-:W-:-:S03]  /*26a0*/  USHF.R.U32.HI UR5, URZ, 0x4, UR5 ;  /* 0x000000043f057899 */ /* 0x000fc60008011605 */
[----:B------:R-:W-:Y:S01]  /*26b0*/  STL [R1+0x268], R25 ;  /* 0x0002681901007387 */ /* 0x000fe20000100800 */
[----:B------:R-:W-:Y:S01]  /*26c0*/  USGXT.U32 UR10, UR5, 0xe ;  /* 0x0000000e050a789a */ /* 0x000fe20008000000 */
[-C--:B0-----:R-:W-:Y:S02]  /*26d0*/  LEA.HI.X.SX32 R22, R6, R5.reuse, 0x1, P4 ;  /* 0x0000000506167211 */ /* 0x081fe400020f0eff */
[-C--:B------:R-:W-:Y:S02]  /*26e0*/  LEA.HI.X.SX32 R6, R7, R5.reuse, 0x1, P3 ;  /* 0x0000000507067211 */ /* 0x080fe400018f0eff */
[-C--:B-1----:R-:W-:Y:S01]  /*26f0*/  LEA R23, P4, R13, R2.reuse, 0x1 ;  /* 0x000000020d177211 */ /* 0x082fe200078808ff */
[----:B------:R0:W-:Y:S01]  /*2700*/  STL [R1+0x234], R22 ;  /* 0x0002341601007387 */ /* 0x0001e20000100800 */
[-C--:B------:R-:W-:Y:S02]  /*2710*/  LEA.HI.X.SX32 R7, R8, R5.reuse, 0x1, P2 ;  /* 0x0000000508077211 */ /* 0x080fe400010f0eff */
[----:B------:R-:W-:Y:S01]  /*2720*/  LEA.HI.X.SX32 R8, R9, R5, 0x1, P1 ;  /* 0x0000000509087211 */ /* 0x000fe200008f0eff */
[----:B------:R1:W-:Y:S04]  /*2730*/  STL [R1+0x270], R23 ;  /* 0x0002701701007387 */ /* 0x0003e80000100800 */
[----:B------:R2:W-:Y:S01]  /*2740*/  STL [R1+0x23c], R6 ;  /* 0x00023c0601007387 */ /* 0x0005e20000100800 */
[----:B0-----:R-:W-:Y:S01]  /*2750*/  LEA R22, P3, R14, R2, 0x1 ;  /* 0x000000020e167211 */ /* 0x001fe200078608ff */
[----:B-1----:R-:W-:-:S04]  /*2760*/  IMAD.SHL.U32 R23, R88, 0x100, RZ ;  /* 0x0000010058177824 */ /* 0x002fc800078e00ff */
[----:B------:R-:W-:Y:S01]  /*2770*/  STL [R1+0x278], R22 ;  /* 0x0002781601007387 */ /* 0x000fe20000100800 */
[----:B--2---:R-:W-:-:S03]  /*2780*/  LEA R6, P2, R15, R2, 0x1 ;  /* 0x000000020f067211 */ /* 0x004fc600078408ff */
[----:B------:R0:W-:Y:S01]  /*2790*/  STL [R1+0x244], R7 ;  /* 0x0002440701007387 */ /* 0x0001e20000100800 */
[----:B------:R-:W-:Y:S02]  /*27a0*/  LOP3.LUT R3, R23, 0x1c07e, R3, 0xc8, !PT ;  /* 0x0001c07e17037812 */ /* 0x000fe400078ec803 */
[----:B------:R-:W-:Y:S01]  /*27b0*/  LOP3.LUT R4, R4, 0x4000, R23, 0xf8, !PT ;  /* 0x0000400004047812 */ /* 0x000fe200078ef817 */
[----:B------:R1:W-:Y:S04]  /*27c0*/  STL [R1+0x280], R6 ;  /* 0x0002800601007387 */ /* 0x0003e80000100800 */
[----:B------:R2:W-:Y:S01]  /*27d0*/  STL [R1+0x24c], R8 ;  /* 0x00024c0801007387 */ /* 0x0005e20000100800 */
[----:B0-----:R-:W-:Y:S02]  /*27e0*/  LEA R7, P1, R17, R2, 0x1 ;  /* 0x0000000211077211 */ /* 0x001fe400078208ff */
[----:B-1----:R-:W-:-:S03]  /*27f0*/  LEA.HI.X.SX32 R6, R10, R5, 0x1, P0 ;  /* 0x000000050a067211 */ /* 0x002fc600000f0eff */
[----:B------:R0:W-:Y:S01]  /*2800*/  STL [R1+0x288], R7 ;  /* 0x0002880701007387 */ /* 0x0001e20000100800 */
[----:B--2---:R-:W-:-:S03]  /*2810*/  LEA R8, P0, R18, R2, 0x1 ;  /* 0x0000000212087211 */ /* 0x004fc600078008ff */
[----:B------:R1:W-:Y:S04]  /*2820*/  STL [R1+0x254], R6 ;  /* 0x0002540601007387 */ /* 0x0003e80000100800 */
[----:B------:R2:W-:Y:S01]  /*2830*/  STL [R1+0x290], R8 ;  /* 0x0002900801007387 */ /* 0x0005e20000100800 */
[----:B0-----:R-:W-:Y:S02]  /*2840*/  LEA.HI.X.SX32 R7, R11, R5, 0x1, P6 ;  /* 0x000000050b077211 */ /* 0x001fe400030f0eff */
[----:B-1----:R-:W-:-:S03]  /*2850*/  LEA R6, P6, R20, R2, 0x1 ;  /* 0x0000000214067211 */ /* 0x002fc600078c08ff */
[----:B------:R0:W-:Y:S01]  /*2860*/  STL [R1+0x25c], R7 ;  /* 0x00025c0701007387 */ /* 0x0001e20000100800 */
[----:B--2---:R-:W-:-:S03]  /*2870*/  LEA.HI.X.SX32 R8, R12, R5, 0x1, P5 ;  /* 0x000000050c087211 */ /* 0x004fc600028f0eff */
        /* <DEDUP_REMOVED lines=36> */
[----:B------:R1:W-:Y:S01]  /*2ac0*/  STL [R1+0x2e0], R6 ;  /* 0x0002e00601007387 */ /* 0x0003e20000100800 */
[----:B------:R-:W-:-:S03]  /*2ad0*/  CS2R R26, SRZ ;  /* 0x00000000001a7805 */ /* 0x000fc6000001ff00 */
[----:B------:R2:W-:Y:S01]  /*2ae0*/  STL [R1+0x2ac], R8 ;  /* 0x0002ac0801007387 */ /* 0x0005e20000100800 */
[----:B0-----:R-:W-:Y:S02]  /*2af0*/  LEA R7, P3, R41, R2, 0x1 ;  /* 0x0000000229077211 */ /* 0x001fe400078608ff */
[----:B-1----:R-:W-:-:S03]  /*2b00*/  LEA.HI.X.SX32 R6, R29, R5, 0x1, P2 ;  /* 0x000000051d067211 */ /* 0x002fc600010f0eff */
[----:B------:R0:W-:Y:S01]  /*2b10*/  STL [R1+0x2e8], R7 ;  /* 0x0002e80701007387 */ /* 0x0001e20000100800 */
[----:B------:R-:W-:Y:S02]  /*2b20*/  CS2R R28, SRZ ;  /* 0x00000000001c7805 */ /* 0x000fe4000001ff00 */
[----:B--2---:R-:W-:Y:S01]  /*2b30*/  LEA R8, P2, R43, R2, 0x1 ;  /* 0x000000022b087211 */ /* 0x004fe200078408ff */
[----:B------:R1:W-:Y:S04]  /*2b40*/  STL [R1+0x2b4], R6 ;  /* 0x0002b40601007387 */ /* 0x0003e80000100800 */
[----:B------:R2:W-:Y:S01]  /*2b50*/  STL [R1+0x2f0], R8 ;  /* 0x0002f00801007387 */ /* 0x0005e20000100800 */
[----:B0-----:R-:W-:Y:S02]  /*2b60*/  LEA.HI.X.SX32 R7, R31, R5, 0x1, P1 ;  /* 0x000000051f077211 */ /* 0x001fe400008f0eff */
[----:B------:R-:W-:-:S02]  /*2b70*/  CS2R R30, SRZ ;  /* 0x00000000001e7805 */ /* 0x000fc4000001ff00 */
[----:B-1----:R-:W-:Y:S01]  /*2b80*/  LEA R6, P1, R45, R2, 0x1 ;  /* 0x000000022d067211 */ /* 0x002fe200078208ff */
        /* <DEDUP_REMOVED lines=26> */
[----:B------:R-:W-:Y:S01]  /*2d30*/  STL [R1+0x320], R8 ;  /* 0x0003200801007387 */ /* 0x000fe20000100800 */
[----:B0-----:R-:W-:Y:S02]  /*2d40*/  LEA.HI.X.SX32 R7, R43, R5, 0x1, P2 ;  /* 0x000000052b077211 */ /* 0x001fe400010f0eff */
[----:B------:R-:W-:-:S02]  /*2d50*/  CS2R R42, SRZ ;  /* 0x00000000002a7805 */ /* 0x000fc4000001ff00 */
[----:B-1----:R-:W-:Y:S01]  /*2d60*/  LEA R6, P2, R24, R2, 0x1 ;  /* 0x0000000218067211 */ /* 0x002fe200078408ff */
[----:B------:R0:W-:Y:S01]  /*2d70*/  STL [R1+0x2ec], R7 ;  /* 0x0002ec0701007387 */ /* 0x0001e20000100800 */
[-C--:B------:R-:W-:Y:S02]  /*2d80*/  LEA.HI.X.SX32 R2, R45, R5.reuse, 0x1, P1 ;  /* 0x000000052d027211 */ /* 0x080fe400008f0eff */
[----:B------:R-:W-:Y:S02]  /*2d90*/  CS2R R44, SRZ ;  /* 0x00000000002c7805 */ /* 0x000fe4000001ff00 */
[C---:B------:R-:W-:Y:S01]  /*2da0*/  LEA R17, P1, R16.reuse, UR6, 0x1 ;  /* 0x0000000610117c11 */ /* 0x040fe2000f8208ff */
[----:B------:R1:W-:Y:S01]  /*2db0*/  STL [R1+0x328], R6 ;  /* 0x0003280601007387 */ /* 0x0003e20000100800 */
[----:B------:R-:W-:Y:S02]  /*2dc0*/  UIADD3 UR6, UP0, UR10, 0x2, URZ ;  /* 0x000000020a067890 */ /* 0x000fe4000ff1e03f */
[----:B------:R-:W-:Y:S01]  /*2dd0*/  LEA.HI.X.SX32 R16, R16, UR7, 0x1, P1 ;  /* 0x0000000710107c11 */ /* 0x000fe200088f0eff */
[----:B------:R2:W-:Y:S01]  /*2de0*/  STL [R1+0x2f4], R2 ;  /* 0x0002f40201007387 */ /* 0x0005e20000100800 */
[----:B------:R-:W-:Y:S01]  /*2df0*/  UIADD3.X UR7, UR4, 0x40000040, URZ, UP0, !UPT ;  /* 0x4000004004077890 */ /* 0x000fe200087fe43f */
[-C--:B0-----:R-:W-:Y:S01]  /*2e00*/  LEA.HI.X.SX32 R7, R47, R5.reuse, 0x1, P0 ;  /* 0x000000052f077211 */ /* 0x081fe200000f0eff */
[----:B------:R-:W-:Y:S01]  /*2e10*/  USHF.R.S32.HI UR4, URZ, 0x1f, UR13 ;  /* 0x0000001f3f047899 */ /* 0x000fe2000801140d */
[----:B------:R-:W-:Y:S01]  /*2e20*/  CS2R R46, SRZ ;  /* 0x00000000002e7805 */ /* 0x000fe2000001ff00 */
[----:B------:R-:W-:Y:S01]  /*2e30*/  UIADD3.64 UR38, UR6, 0x2, URZ ;  /* 0x0000000206267897 */ /* 0x000fe2000fffe03f */
[-C--:B-1----:R-:W-:Y:S01]  /*2e40*/  LEA.HI.X.SX32 R6, R49, R5.reuse, 0x1, P6 ;  /* 0x0000000531067211 */ /* 0x082fe200030f0eff */
[----:B------:R0:W-:Y:S01]  /*2e50*/  STL [R1+0x2fc], R7 ;  /* 0x0002fc0701007387 */ /* 0x0001e20000100800 */
[----:B------:R-:W-:Y:S01]  /*2e60*/  CS2R R48, SRZ ;  /* 0x0000000000307805 */ /* 0x000fe2000001ff00 */
[----:B------:R-:W-:Y:S01]  /*2e70*/  USHF.L.U64.HI UR13, UR13, 0x1, UR4 ;  /* 0x000000010d0d7899 */ /* 0x000fe20008010204 */
[----:B--2---:R-:W-:Y:S01]  /*2e80*/  LEA.HI.X.SX32 R2, R51, R5, 0x1, P5 ;  /* 0x0000000533027211 */ /* 0x004fe200028f0eff */
[----:B------:R1:W-:Y:S01]  /*2e90*/  STL [R1+0x304], R6 ;  /* 0x0003040601007387 */ /* 0x0003e20000100800 */
[----:B------:R-:W-:Y:S01]  /*2ea0*/  CS2R R50, SRZ ;  /* 0x0000000000327805 */ /* 0x000fe2000001ff00 */
[----:B------:R-:W-:-:S02]  /*2eb0*/  UIADD3.64 UR34, UR6, 0x4, URZ ;  /* 0x0000000406227897 */ /* 0x000fc4000fffe03f */
[----:B------:R2:W-:Y:S01]  /*2ec0*/  STL [R1+0x30c], R2 ;  /* 0x00030c0201007387 */ /* 0x0005e20000100800 */
[----:B------:R-:W-:Y:S01]  /*2ed0*/  UIADD3.64 UR30, UR6, 0x3fe, URZ ;  /* 0x000003fe061e7897 */ /* 0x000fe2000fffe03f */
[-C--:B0-----:R-:W-:Y:S02]  /*2ee0*/  LEA.HI.X.SX32 R7, R53, R5.reuse, 0x1, P4 ;  /* 0x0000000535077211 */ /* 0x081fe400020f0eff */
[----:B------:R-:W-:Y:S01]  /*2ef0*/  CS2R R52, SRZ ;  /* 0x0000000000347805 */ /* 0x000fe2000001ff00 */
[----:B------:R-:W-:Y:S01]  /*2f00*/  UIADD3.64 UR26, UR6, 0x400, URZ ;  /* 0x00000400061a7897 */ /* 0x000fe2000fffe03f */
[-C--:B-1----:R-:W-:Y:S01]  /*2f10*/  LEA.HI.X.SX32 R6, R55, R5.reuse, 0x1, P3 ;  /* 0x0000000537067211 */ /* 0x082fe200018f0eff */
[----:B------:R-:W-:Y:S01]  /*2f20*/  STL [R1+0x314], R7 ;  /* 0x0003140701007387 */ /* 0x000fe20000100800 */
[----:B------:R-:W-:Y:S01]  /*2f30*/  CS2R R54, SRZ ;  /* 0x0000000000367805 */ /* 0x000fe2000001ff00 */
[----:B------:R-:W-:Y:S01]  /*2f40*/  UIADD3.64 UR22, UR6, 0x402, URZ ;  /* 0x0000040206167897 */ /* 0x000fe2000fffe03f */
[----:B--2---:R-:W-:Y:S01]  /*2f50*/  LEA.HI.X.SX32 R2, R24, R5, 0x1, P2 ;  /* 0x0000000518027211 */ /* 0x004fe200010f0eff */
[----:B------:R-:W-:Y:S01]  /*2f60*/  STL [R1+0x31c], R6 ;  /* 0x00031c0601007387 */ /* 0x000fe20000100800 */
[----:B------:R-:W-:-:S03]  /*2f70*/  CS2R R24, SRZ ;  /* 0x0000000000187805 */ /* 0x000fc6000001ff00 */
[----:B------:R0:W-:Y:S04]  /*2f80*/  STL [R1+0x324], R2 ;  /* 0x0003240201007387 */ /* 0x0001e80000100800 */
[----:B------:R-:W-:Y:S04]  /*2f90*/  STL [R1+0x14c], RZ ;  /* 0x00014cff01007387 */ /* 0x000fe80000100800 */
[----:B------:R-:W-:Y:S01]  /*2fa0*/  STL [R1], RZ ;  /* 0x000000ff01007387 */ /* 0x000fe20000100800 */
[----:B0-----:R-:W0:Y:S03]  /*2fb0*/  LDC R2, c[0x0][0x238] ;  /* 0x00008e00ff027b82 */ /* 0x001e260000000800 */
[----:B------:R-:W-:Y:S04]  /*2fc0*/  STL [R1+0x4], RZ ;  /* 0x000004ff01007387 */ /* 0x000fe80000100800 */
[----:B------:R1:W-:Y:S04]  /*2fd0*/  STL [R1+0x754], R23 ;  /* 0x0007541701007387 */ /* 0x0003e80000100800 */
[----:B------:R-:W-:Y:S04]  /*2fe0*/  STL [R1+0x8], RZ ;  /* 0x000008ff01007387 */ /* 0x000fe80000100800 */
[----:B------:R-:W-:Y:S04]  /*2ff0*/  STL [R1+0xc], RZ ;  /* 0x00000cff01007387 */ /* 0x000fe80000100800 */
[----:B------:R-:W-:Y:S04]  /*3000*/  STL [R1+0x10], RZ ;  /* 0x000010ff01007387 */ /* 0x000fe80000100800 */
[----:B------:R-:W-:Y:S01]  /*3010*/  STL [R1+0x14], RZ ;  /* 0x000014ff01007387 */ /* 0x000fe20000100800 */
[----:B0-----:R-:W-:-:S03]  /*3020*/  IMAD R111, R2, 0xfe, RZ ;  /* 0x000000fe026f7824 */ /* 0x001fc600078e02ff */
[----:B------:R-:W-:Y:S01]  /*3030*/  STL [R1+0x18], RZ ;  /* 0x000018ff01007387 */ /* 0x000fe20000100800 */
[C---:B------:R-:W-:Y:S02]  /*3040*/  IMAD.SHL.U32 R13, R2.reuse, 0x80, RZ ;  /* 0x00000080020d7824 */ /* 0x040fe400078e00ff */
[C---:B------:R-:W-:Y:S01]  /*3050*/  IMAD R112, R2.reuse, 0xfa, RZ ;  /* 0x000000fa02707824 */ /* 0x040fe200078e02ff */
[----:B------:R-:W-:Y:S01]  /*3060*/  STL [R1+0x1c], RZ ;  /* 0x00001cff01007387 */ /* 0x000fe20000100800 */
[C---:B------:R-:W-:Y:S01]  /*3070*/  IMAD R114, R2.reuse, 0xf6, RZ ;  /* 0x000000f602727824 */ /* 0x040fe200078e02ff */
[----:B------:R-:W-:Y:S01]  /*3080*/  SHF.R.S32.HI R5, RZ, 0x1f, R13 ;  /* 0x0000001fff057819 */ /* 0x000fe2000001140d */
[C---:B------:R-:W-:Y:S01]  /*3090*/  IMAD R115, R2.reuse, 0xf2, RZ ;  /* 0x000000f202737824 */ /* 0x040fe200078e02ff */
[----:B------:R-:W-:Y:S01]  /*30a0*/  STL [R1+0x20], RZ ;  /* 0x000020ff01007387 */ /* 0x000fe20000100800 */
[C---:B------:R-:W-:Y:S02]  /*30b0*/  IMAD R116, R2.reuse, 0xee, RZ ;  /* 0x000000ee02747824 */ /* 0x040fe400078e02ff */
[C---:B------:R-:W-:Y:S01]  /*30c0*/  IMAD R117, R2.reuse, 0xea, RZ ;  /* 0x000000ea02757824 */ /* 0x040fe200078e02ff */
[----:B------:R-:W-:Y:S01]  /*30d0*/  STL [R1+0x24], RZ ;  /* 0x000024ff01007387 */ /* 0x000fe20000100800 */
[----:B------:R-:W-:-:S02]  /*30e0*/  IMAD R118, R2, 0xe6, RZ ;  /* 0x000000e602767824 */ /* 0x000fc400078e02ff */
[C---:B------:R-:W-:Y:S01]  /*30f0*/  IMAD R119, R2.reuse, 0x7f, RZ ;  /* 0x0000007f02777824 */ /* 0x040fe200078e02ff */
[----:B------:R-:W-:Y:S01]  /*3100*/  STL [R1+0x28], RZ ;  /* 0x000028ff01007387 */ /* 0x000fe20000100800 */
[C---:B------:R-:W-:Y:S02]  /*3110*/  IMAD R120, R2.reuse, 0xe2, RZ ;  /* 0x000000e202787824 */ /* 0x040fe400078e02ff */
        /* <DEDUP_REMOVED lines=93> */
[----:B------:R-:W-:Y:S01]  /*36f0*/  IMAD.SHL.U32 R113, R2, 0x2, RZ ;  /* 0x0000000202717824 */ /* 0x000fe200078e00ff */
[----:B------:R-:W-:Y:S04]  /*3700*/  STL [R1+0xa8], RZ ;  /* 0x0000a8ff01007387 */ /* 0x000fe80000100800 */
        /* <DEDUP_REMOVED lines=14> */
[----:B------:R-:W-:Y:S01]  /*37f0*/  STL [R1+0xe4], RZ ;  /* 0x0000e4ff01007387 */ /* 0x000fe20000100800 */
[----:B------:R-:W-:-:S03]  /*3800*/  IADD3 R111, P2, R111, R17, RZ ;  /* 0x000000116f6f7210 */ /* 0x000fc60007f5e0ff */
[----:B------:R-:W-:Y:S01]  /*3810*/  STL [R1+0xe8], RZ ;  /* 0x0000e8ff01007387 */ /* 0x000fe20000100800 */
[----:B------:R-:W-:-:S03]  /*3820*/  IADD3 R112, P4, R112, R17, RZ ;  /* 0x0000001170707210 */ /* 0x000fc60007f9e0ff */
[----:B------:R-:W-:Y:S04]  /*3830*/  STL [R1+0xec], RZ ;  /* 0x0000ecff01007387 */ /* 0x000fe80000100800 */
[----:B------:R-:W-:Y:S04]  /*3840*/  STL [R1+0xf0], RZ ;  /* 0x0000f0ff01007387 */ /* 0x000fe80000100800 */
[----:B------:R-:W-:Y:S04]  /*3850*/  STL [R1+0xf4], RZ ;  /* 0x0000f4ff01007387 */ /* 0x000fe80000100800 */
[----:B------:R-:W-:Y:S04]  /*3860*/  STL [R1+0xf8], RZ ;  /* 0x0000f8ff01007387 */ /* 0x000fe80000100800 */
[----:B------:R-:W-:Y:S04]  /*3870*/  STL [R1+0xfc], RZ ;  /* 0x0000fcff01007387 */ /* 0x000fe80000100800 */
[----:B------:R0:W-:Y:S04]  /*3880*/  STL [R1+0x74c], R0 ;  /* 0x00074c0001007387 */ /* 0x0001e80000100800 */
[----:B-1----:R1:W5:Y:S04]  /*3890*/  LDL.LU R23, [R1+0x758] ;  /* 0x0007580001177983 */ /* 0x0023680000300800 */
[----:B------:R2:W-:Y:S01]  /*38a0*/  STL [R1+0x330], R111 ;  /* 0x0003306f01007387 */ /* 0x0005e20000100800 */
[C---:B0-----:R-:W-:Y:S01]  /*38b0*/  SHF.L.U64.HI R0, R13.reuse, 0x1, R5 ;  /* 0x000000010d007819 */ /* 0x041fe20000010205 */
[----:B------:R-:W-:Y:S01]  /*38c0*/  IMAD.SHL.U32 R13, R13, 0x2, RZ ;  /* 0x000000020d0d7824 */ /* 0x000fe200078e00ff */
[-C--:B------:R-:W-:Y:S01]  /*38d0*/  IADD3 R5, P5, R114, R17.reuse, RZ ;  /* 0x0000001172057210 */ /* 0x080fe20007fbe0ff */
[----:B------:R0:W-:Y:S01]  /*38e0*/  STL [R1+0x340], R112 ;  /* 0x0003407001007387 */ /* 0x0001e20000100800 */
[----:B--2---:R-:W-:-:S03]  /*38f0*/  IADD3 R111, P6, R115, R17, RZ ;  /* 0x00000011736f7210 */ /* 0x004fc60007fde0ff */
[----:B------:R2:W-:Y:S01]  /*3900*/  STL [R1+0x350], R5 ;  /* 0x0003500501007387 */ /* 0x0005e20000100800 */
[----:B0-----:R-:W-:-:S03]  /*3910*/  IADD3 R112, P0, R116, R17, RZ ;  /* 0x0000001174707210 */ /* 0x001fc60007f1e0ff */
[----:B------:R0:W-:Y:S04]  /*3920*/  STL [R1+0x360], R111 ;  /* 0x0003606f01007387 */ /* 0x0001e80000100800 */
[----:B------:R3:W-:Y:S01]  /*3930*/  STL [R1+0x370], R112 ;  /* 0x0003707001007387 */ /* 0x0007e20000100800 */
[-C--:B--2---:R-:W-:Y:S02]  /*3940*/  IADD3 R5, P3, R117, R17.reuse, RZ ;  /* 0x0000001175057210 */ /* 0x084fe40007f7e0ff */
[----:B0-----:R-:W-:-:S03]  /*3950*/  IADD3 R111, P1, R118, R17, RZ ;  /* 0x00000011766f7210 */ /* 0x001fc60007f3e0ff */
[----:B------:R0:W-:Y:S01]  /*3960*/  STL [R1+0x380], R5 ;  /* 0x0003800501007387 */ /* 0x0001e20000100800 */
[----:B---3--:R-:W-:-:S03]  /*3970*/  LEA.HI.X.SX32 R112, R119, R16, 0x1, P2 ;  /* 0x0000001077707211 */ /* 0x008fc600010f0eff */
[----:B------:R2:W-:Y:S04]  /*3980*/  STL [R1+0x390], R111 ;  /* 0x0003906f01007387 */ /* 0x0005e80000100800 */
[----:B------:R3:W-:Y:S01]  /*3990*/  STL [R1+0x32c], R112 ;  /* 0x00032c7001007387 */ /* 0x0007e20000100800 */
[----:B0-----:R-:W-:Y:S02]  /*39a0*/  IADD3 R5, P2, R120, R17, RZ ;  /* 0x0000001178057210 */ /* 0x001fe40007f5e0ff */
[----:B--2---:R-:W-:-:S03]  /*39b0*/  LEA.HI.X.SX32 R111, R121, R16, 0x1, P4 ;  /* 0x00000010796f7211 */ /* 0x004fc600020f0eff */
[----:B------:R0:W-:Y:S01]  /*39c0*/  STL [R1+0x3a0], R5 ;  /* 0x0003a00501007387 */ /* 0x0001e20000100800 */
[----:B---3--:R-:W-:-:S03]  /*39d0*/  IADD3 R112, P4, R122, R17, RZ ;  /* 0x000000117a707210 */ /* 0x008fc60007f9e0ff */
[----:B------:R2:W-:Y:S04]  /*39e0*/  STL [R1+0x33c], R111 ;  /* 0x00033c6f01007387 */ /* 0x0005e80000100800 */
[----:B------:R3:W-:Y:S01]  /*39f0*/  STL [R1+0x3b0], R112 ;  /* 0x0003b07001007387 */ /* 0x0007e20000100800 */
[-C--:B0-----:R-:W-:Y:S02]  /*3a00*/  LEA.HI.X.SX32 R5, R123, R16.reuse, 0x1, P5 ;  /* 0x000000107b057211 */ /* 0x081fe400028f0eff */
[----:B------:R-:W-:Y:S01]  /*3a10*/  IADD3 R114, P5, R124, R17, RZ ;  /* 0x000000117c727210 */ /* 0x000fe20007fbe0ff */
[----:B--2---:R-:W-:Y:S02]  /*3a20*/  IMAD R111, R2, 0xd6, RZ ;  /* 0x000000d6026f7824 */ /* 0x004fe400078e02ff */
[----:B------:R0:W-:Y:S01]  /*3a30*/  STL [R1+0x34c], R5 ;  /* 0x00034c0501007387 */ /* 0x0001e20000100800 */
[----:B---3--:R-:W-:-:S03]  /*3a40*/  LEA.HI.X.SX32 R112, R125, R16, 0x1, P6 ;  /* 0x000000107d707211 */ /* 0x008fc600030f0eff */
[----:B------:R2:W-:Y:S04]  /*3a50*/  STL [R1+0x3cc], R114 ;  /* 0x0003cc7201007387 */ /* 0x0005e80000100800 */
[----:B------:R3:W-:Y:S01]  /*3a60*/  STL [R1+0x35c], R112 ;  /* 0x00035c7001007387 */ /* 0x0007e20000100800 */
[C---:B0-----:R-:W-:Y:S01]  /*3a70*/  IMAD R5, R2.reuse, 0x77, RZ ;  /* 0x0000007702057824 */ /* 0x041fe200078e02ff */
[----:B--2---:R-:W-:Y:S01]  /*3a80*/  IADD3 R114, P6, R111, R17, RZ ;  /* 0x000000116f727210 */ /* 0x004fe20007fde0ff */
[C---:B------:R-:W-:Y:S02]  /*3a90*/  IMAD R111, R2.reuse, 0x75, RZ ;  /* 0x00000075026f7824 */ /* 0x040fe400078e02ff */
[C---:B---3--:R-:W-:Y:S02]  /*3aa0*/  IMAD R112, R2.reuse, 0xd2, RZ ;  /* 0x000000d202707824 */ /* 0x048fe400078e02ff */
[----:B------:R0:W-:Y:S01]  /*3ab0*/  STL [R1+0x3dc], R114 ;  /* 0x0003dc7201007387 */ /* 0x0001e20000100800 */
[----:B------:R-:W-:Y:S01]  /*3ac0*/  LEA.HI.X.SX32 R115, R5, R16, 0x1, P0 ;  /* 0x0000001005737211 */ /* 0x000fe200000f0eff */
[----:B------:R-:W-:-:S04]  /*3ad0*/  IMAD R5, R2, 0xce, RZ ;  /* 0x000000ce02057824 */ /* 0x000fc800078e02ff */
[----:B------:R2:W-:Y:S01]  /*3ae0*/  STL [R1+0x36c], R115 ;  /* 0x00036c7301007387 */ /* 0x0005e20000100800 */
[----:B0-----:R-:W-:Y:S02]  /*3af0*/  IADD3 R114, P0, R112, R17, RZ ;  /* 0x0000001170727210 */ /* 0x001fe40007f1e0ff */
[-C--:B------:R-:W-:Y:S01]  /*3b00*/  LEA.HI.X.SX32 R112, R111, R16.reuse, 0x1, P3 ;  /* 0x000000106f707211 */ /* 0x080fe200018f0eff */
[----:B------:R-:W-:Y:S02]  /*3b10*/  IMAD R111, R2, 0x73, RZ ;  /* 0x00000073026f7824 */ /* 0x000fe400078e02ff */
[----:B------:R0:W-:Y:S04]  /*3b20*/  STL [R1+0x3ec], R114 ;  /* 0x0003ec7201007387 */ /* 0x0001e80000100800 */
[----:B------:R3:W-:Y:S01]  /*3b30*/  STL [R1+0x37c], R112 ;  /* 0x00037c7001007387 */ /* 0x0007e20000100800 */
[----:B--2---:R-:W-:-:S02]  /*3b40*/  LEA.HI.X.SX32 R115, R111, R16, 0x1, P1 ;  /* 0x000000106f737211 */ /* 0x004fc400008f0eff */
[----:B0-----:R-:W-:Y:S01]  /*3b50*/  IADD3 R114, P3, R5, R17, RZ ;  /* 0x0000001105727210 */ /* 0x001fe20007f7e0ff */
[C---:B------:R-:W-:Y:S02]  /*3b60*/  IMAD R5, R2.reuse, 0x71, RZ ;  /* 0x0000007102057824 */ /* 0x040fe400078e02ff */
[C---:B---3--:R-:W-:Y:S02]  /*3b70*/  IMAD R112, R2.reuse, 0xca, RZ ;  /* 0x000000ca02707824 */ /* 0x048fe400078e02ff */
[----:B------:R0:W-:Y:S01]  /*3b80*/  STL [R1+0x3fc], R114 ;  /* 0x0003fc7201007387 */ /* 0x0001e20000100800 */
[----:B------:R-:W-:-:S03]  /*3b90*/  IMAD R111, R2, 0xc6, RZ ;  /* 0x000000c6026f7824 */ /* 0x000fc600078e02ff */
        /* <DEDUP_REMOVED lines=127> */
[-C--:B0-----:R-:W-:Y:S01]  /*4390*/  IADD3 R114, P1, R111, R17.reuse, RZ ;  /* 0x000000116f727210 */ /* 0x081fe20007f3e0ff */
[C---:B------:R-:W-:Y:S02]  /*43a0*/  IMAD R111, R2.reuse, 0x45, RZ ;  /* 0x00000045026f7824 */ /* 0x040fe400078e02ff */
[C---:B---3--:R-:W-:Y:S02]  /*43b0*/  IMAD R112, R2.reuse, 0xe4, RZ ;  /* 0x000000e402707824 */ /* 0x048fe400078e02ff */
[----:B------:R0:W-:Y:S01]  /*43c0*/  STL [R1+0x378], R114 ;  /* 0x0003787201007387 */ /* 0x0001e20000100800 */
[----:B------:R-:W-:Y:S01]  /*43d0*/  IMAD R5, R2, 0xdc, RZ ;  /* 0x000000dc02057824 */ /* 0x000fe200078e02ff */
[----:B------:R-:W-:Y:S02]  /*43e0*/  LEA.HI.X.SX32 R111, R111, R16, 0x1, P4 ;  /* 0x000000106f6f7211 */ /* 0x000fe400020f0eff */
[----:B------:R2:W-:Y:S01]  /*43f0*/  STL [R1+0x4f8], R115 ;  /* 0x0004f87301007387 */ /* 0x0005e20000100800 */
[----:B0-----:R-:W-:Y:S01]  /*4400*/  IADD3 R114, P2, R112, R17, RZ ;  /* 0x0000001170727210 */ /* 0x001fe20007f5e0ff */
[----:B------:R-:W-:-:S04]  /*4410*/  IMAD R112, R2, 0x43, RZ ;  /* 0x0000004302707824 */ /* 0x000fc800078e02ff */
[----:B------:R0:W-:Y:S01]  /*4420*/  STL [R1+0x398], R114 ;  /* 0x0003987201007387 */ /* 0x0001e20000100800 */
[----:B------:R-:W-:-:S03]  /*4430*/  LEA.HI.X.SX32 R112, R112, R16, 0x1, P5 ;  /* 0x0000001070707211 */ /* 0x000fc600028f0eff */
[----:B------:R3:W-:Y:S01]  /*4440*/  STL [R1+0x508], R111 ;  /* 0x0005086f01007387 */ /* 0x0007e20000100800 */
[-C--:B--2---:R-:W-:Y:S02]  /*4450*/  IADD3 R115, P5, R6, R17.reuse, RZ ;  /* 0x0000001106737210 */ /* 0x084fe40007fbe0ff */
[----:B0-----:R-:W-:Y:S01]  /*4460*/  IADD3 R114, P4, R5, R17, RZ ;  /* 0x0000001105727210 */ /* 0x001fe20007f9e0ff */
[C---:B------:R-:W-:Y:S02]  /*4470*/  IMAD R5, R2.reuse, 0xd4, RZ ;  /* 0x000000d402057824 */ /* 0x040fe400078e02ff */
[----:B---3--:R-:W-:Y:S02]  /*4480*/  IMAD R111, R2, 0x41, RZ ;  /* 0x00000041026f7824 */ /* 0x008fe400078e02ff */
[----:B------:R0:W-:Y:S01]  /*4490*/  STL [R1+0x3c4], R114 ;  /* 0x0003c47201007387 */ /* 0x0001e20000100800 */
[----:B------:R-:W-:-:S03]  /*44a0*/  LEA.HI.X.SX32 R6, R6, R16, 0x1, P0 ;  /* 0x0000001006067211 */ /* 0x000fc600000f0eff */
[----:B------:R2:W-:Y:S01]  /*44b0*/  STL [R1+0x518], R112 ;  /* 0x0005187001007387 */ /* 0x0005e20000100800 */
[----:B0-----:R-:W-:Y:S01]  /*44c0*/  LEA.HI.X.SX32 R114, R111, R16, 0x1, P6 ;  /* 0x000000106f727211 */ /* 0x001fe200030f0eff */
[C---:B------:R-:W-:Y:S01]  /*44d0*/  IMAD R111, R2.reuse, 0x3f, RZ ;  /* 0x0000003f026f7824 */ /* 0x040fe200078e02ff */
[-C--:B--2---:R-:W-:Y:S01]  /*44e0*/  IADD3 R112, P6, R5, R17.reuse, RZ ;  /* 0x0000001105707210 */ /* 0x084fe20007fde0ff */
[----:B------:R-:W-:Y:S01]  /*44f0*/  IMAD R5, R2, 0xcc, RZ ;  /* 0x000000cc02057824 */ /* 0x000fe200078e02ff */
[----:B------:R-:W-:Y:S04]  /*4500*/  STL [R1+0x53c], R115 ;  /* 0x00053c7301007387 */ /* 0x000fe80000100800 */
[----:B------:R0:W-:Y:S04]  /*4510*/  STL [R1+0x528], R114 ;  /* 0x0005287201007387 */ /* 0x0001e80000100800 */
[----:B------:R2:W-:Y:S04]  /*4520*/  STL [R1+0x3e4], R112 ;  /* 0x0003e47001007387 */ /* 0x0005e80000100800 */
[----:B------:R3:W-:Y:S01]  /*4530*/  STL [R1+0x334], R6 ;  /* 0x0003340601007387 */ /* 0x0007e20000100800 */
[----:B0-----:R-:W-:-:S02]  /*4540*/  IADD3 R114, P0, R7, R17, RZ ;  /* 0x0000001107727210 */ /* 0x001fc40007f1e0ff */
[----:B--2---:R-:W-:-:S03]  /*4550*/  LEA.HI.X.SX32 R112, R111, R16, 0x1, P5 ;  /* 0x000000106f707211 */ /* 0x004fc600028f0eff */
[----:B------:R-:W-:Y:S01]  /*4560*/  STL [R1+0x54c], R114 ;  /* 0x00054c7201007387 */ /* 0x000fe20000100800 */
[----:B---3--:R-:W-:-:S03]  /*4570*/  IADD3 R6, P5, R5, R17, RZ ;  /* 0x0000001105067210 */ /* 0x008fc60007fbe0ff */
[----:B------:R-:W-:Y:S01]  /*4580*/  STL [R1+0x538], R112 ;  /* 0x0005387001007387 */ /* 0x000fe20000100800 */
[----:B------:R-:W-:-:S03]  /*4590*/  IMAD R111, R2, 0x3d, RZ ;  /* 0x0000003d026f7824 */ /* 0x000fc600078e02ff */
[----:B------:R0:W-:Y:S01]  /*45a0*/  STL [R1+0x404], R6 ;  /* 0x0004040601007387 */ /* 0x0001e20000100800 */
[----:B------:R-:W-:Y:S01]  /*45b0*/  IMAD R5, R2, 0xc4, RZ ;  /* 0x000000c402057824 */ /* 0x000fe200078e02ff */
[-C--:B0-----:R-:W-:Y:S02]  /*45c0*/  LEA.HI.X.SX32 R6, R7, R16.reuse, 0x1, P3 ;  /* 0x0000001007067211 */ /* 0x081fe400018f0eff */
[----:B------:R-:W-:Y:S02]  /*45d0*/  IADD3 R112, P3, R8, R17, RZ ;  /* 0x0000001108707210 */ /* 0x000fe40007f7e0ff */
[----:B------:R-:W-:Y:S01]  /*45e0*/  LEA.HI.X.SX32 R7, R111, R16, 0x1, P0 ;  /* 0x000000106f077211 */ /* 0x000fe200000f0eff */
[----:B------:R0:W-:Y:S01]  /*45f0*/  STL [R1+0x354], R6 ;  /* 0x0003540601007387 */ /* 0x0001e20000100800 */
[----:B------:R-:W-:-:S03]  /*4600*/  IMAD R111, R2, 0x3b, RZ ;  /* 0x0000003b026f7824 */ /* 0x000fc600078e02ff */
[----:B------:R-:W-:Y:S01]  /*4610*/  STL [R1+0x55c], R112 ;  /* 0x00055c7001007387 */ /* 0x000fe20000100800 */
[----:B0-----:R-:W-:-:S03]  /*4620*/  IADD3 R6, P0, R5, R17, RZ ;  /* 0x0000001105067210 */ /* 0x001fc60007f1e0ff */
[----:B------:R-:W-:Y:S01]  /*4630*/  STL [R1+0x548], R7 ;  /* 0x0005480701007387 */ /* 0x000fe20000100800 */
[----:B------:R-:W-:-:S03]  /*4640*/  IMAD R5, R2, 0xbc, RZ ;  /* 0x000000bc02057824 */ /* 0x000fc600078e02ff */
[----:B------:R0:W-:Y:S02]  /*4650*/  STL [R1+0x424], R6 ;  /* 0x0004240601007387 */ /* 0x0001e40000100800 */
        /* <DEDUP_REMOVED lines=97> */
[----:B------:R0:W-:Y:S01]  /*4c70*/  STL [R1+0x5e8], R7 ;  /* 0x0005e80701007387 */ /* 0x0001e20000100800 */
[----:B------:R-:W-:-:S03]  /*4c80*/  IMAD R5, R2, 0xd8, RZ ;  /* 0x000000d802057824 */ /* 0x000fc600078e02ff */
[----:B------:R2:W-:Y:S01]  /*4c90*/  STL [R1+0x388], R6 ;  /* 0x0003880601007387 */ /* 0x0005e20000100800 */
[-C--:B0-----:R-:W-:Y:S02]  /*4ca0*/  LEA.HI.X.SX32 R7, R111, R16.reuse, 0x1, P4 ;  /* 0x000000106f077211 */ /* 0x081fe400020f0eff */
[----:B--2---:R-:W-:Y:S02]  /*4cb0*/  LEA.HI.X.SX32 R6, R21, R16, 0x1, P6 ;  /* 0x0000001015067211 */ /* 0x004fe400030f0eff */
[-C--:B------:R-:W-:Y:S01]  /*4cc0*/  IADD3 R8, P6, R22, R17.reuse, RZ ;  /* 0x0000001116087210 */ /* 0x080fe20007fde0ff */
[----:B------:R-:W-:Y:S02]  /*4cd0*/  IMAD R111, R2, 0x25, RZ ;  /* 0x00000025026f7824 */ /* 0x000fe400078e02ff */
[----:B------:R0:W-:Y:S04]  /*4ce0*/  STL [R1+0x4c0], R6 ;  /* 0x0004c00601007387 */ /* 0x0001e80000100800 */
[----:B------:R-:W-:Y:S01]  /*4cf0*/  STL [R1+0x60c], R8 ;  /* 0x00060c0801007387 */ /* 0x000fe20000100800 */
[----:B0-----:R-:W-:-:S03]  /*4d00*/  IADD3 R6, P4, R5, R17, RZ ;  /* 0x0000001105067210 */ /* 0x001fc60007f9e0ff */
[----:B------:R0:W-:Y:S01]  /*4d10*/  STL [R1+0x5f8], R7 ;  /* 0x0005f80701007387 */ /* 0x0001e20000100800 */
[----:B------:R-:W-:-:S03]  /*4d20*/  IMAD R5, R2, 0xc8, RZ ;  /* 0x000000c802057824 */ /* 0x000fc600078e02ff */
[----:B------:R2:W-:Y:S01]  /*4d30*/  STL [R1+0x3d4], R6 ;  /* 0x0003d40601007387 */ /* 0x0005e20000100800 */
[-C--:B0-----:R-:W-:Y:S02]  /*4d40*/  LEA.HI.X.SX32 R7, R22, R16.reuse, 0x1, P5 ;  /* 0x0000001016077211 */ /* 0x081fe400028f0eff */
[-C--:B------:R-:W-:Y:S02]  /*4d50*/  IADD3 R8, P5, R68, R17.reuse, RZ ;  /* 0x0000001144087210 */ /* 0x080fe40007fbe0ff */
[----:B--2---:R-:W-:Y:S01]  /*4d60*/  LEA.HI.X.SX32 R6, R111, R16, 0x1, P6 ;  /* 0x000000106f067211 */ /* 0x004fe200030f0eff */
[----:B------:R0:W-:Y:S04]  /*4d70*/  STL [R1+0x4e0], R7 ;  /* 0x0004e00701007387 */ /* 0x0001e80000100800 */
[----:B------:R-:W-:Y:S04]  /*4d80*/  STL [R1+0x61c], R8 ;  /* 0x00061c0801007387 */ /* 0x000fe80000100800 */
[----:B------:R2:W-:Y:S01]  /*4d90*/  STL [R1+0x608], R6 ;  /* 0x0006080601007387 */ /* 0x0005e20000100800 */
[----:B0-----:R-:W-:Y:S01]  /*4da0*/  IADD3 R7, P6, R5, R17, RZ ;  /* 0x0000001105077210 */ /* 0x001fe20007fde0ff */
[----:B------:R-:W-:-:S02]  /*4db0*/  IMAD R5, R2, 0x23, RZ ;  /* 0x0000002302057824 */ /* 0x000fc400078e02ff */
[----:B------:R-:W-:Y:S02]  /*4dc0*/  IMAD R111, R2, 0xb8, RZ ;  /* 0x000000b8026f7824 */ /* 0x000fe400078e02ff */
[----:B------:R0:W-:Y:S01]  /*4dd0*/  STL [R1+0x414], R7 ;  /* 0x0004140701007387 */ /* 0x0001e20000100800 */
[----:B--2---:R-:W-:-:S05]  /*4de0*/  LEA.HI.X.SX32 R6, R68, R16, 0x1, P0 ;  /* 0x0000001044067211 */ /* 0x004fca00000f0eff */
[----:B------:R2:W-:Y:S01]  /*4df0*/  STL [R1+0x500], R6 ;  /* 0x0005000601007387 */ /* 0x0005e20000100800 */
[----:B0-----:R-:W-:-:S05]  /*4e00*/  IADD3 R7, P0, R69, R17, RZ ;  /* 0x0000001145077210 */ /* 0x001fca0007f1e0ff */
[----:B------:R0:W-:Y:S01]  /*4e10*/  STL [R1+0x62c], R7 ;  /* 0x00062c0701007387 */ /* 0x0001e20000100800 */
[----:B--2---:R-:W-:Y:S01]  /*4e20*/  LEA.HI.X.SX32 R6, R5, R16, 0x1, P5 ;  /* 0x0000001005067211 */ /* 0x004fe200028f0eff */
[----:B------:R-:W-:Y:S01]  /*4e30*/  IMAD R5, R2, 0x21, RZ ;  /* 0x0000002102057824 */ /* 0x000fe200078e02ff */
[----:B------:R-:W-:-:S03]  /*4e40*/  IADD3 R8, P5, R111, R17, RZ ;  /* 0x000000116f087210 */ /* 0x000fc60007fbe0ff */
[----:B------:R2:W-:Y:S01]  /*4e50*/  STL [R1+0x618], R6 ;  /* 0x0006180601007387 */ /* 0x0005e20000100800 */
[----:B0-----:R-:W-:-:S03]  /*4e60*/  LEA.HI.X.SX32 R7, R69, R16, 0x1, P3 ;  /* 0x0000001045077211 */ /* 0x001fc600018f0eff */
[----:B------:R-:W-:Y:S01]  /*4e70*/  STL [R1+0x454], R8 ;  /* 0x0004540801007387 */ /* 0x000fe20000100800 */
[----:B------:R-:W-:Y:S01]  /*4e80*/  LEA.HI.X.SX32 R5, R5, R16, 0x1, P0 ;  /* 0x0000001005057211 */ /* 0x000fe200000f0eff */
[----:B------:R-:W-:Y:S01]  /*4e90*/  IMAD R111, R2, 0xa8, RZ ;  /* 0x000000a8026f7824 */ /* 0x000fe200078e02ff */
[-C--:B--2---:R-:W-:Y:S01]  /*4ea0*/  IADD3 R6, P3, R70, R17.reuse, RZ ;  /* 0x0000001146067210 */ /* 0x084fe20007f7e0ff */
[----:B------:R0:W-:Y:S04]  /*4eb0*/  STL [R1+0x520], R7 ;  /* 0x0005200701007387 */ /* 0x0001e80000100800 */
[----:B------:R2:W-:Y:S01]  /*4ec0*/  STL [R1+0x544], R6 ;  /* 0x0005440601007387 */ /* 0x0005e20000100800 */
[----:B0-----:R-:W-:-:S03]  /*4ed0*/  IADD3 R7, P0, R71, R17, RZ ;  /* 0x0000001147077210 */ /* 0x001fc60007f1e0ff */
[----:B------:R0:W-:Y:S01]  /*4ee0*/  STL [R1+0x628], R5 ;  /* 0x0006280501007387 */ /* 0x0001e20000100800 */
[----:B--2---:R-:W-:-:S03]  /*4ef0*/  LEA.HI.X.SX32 R6, R70, R16, 0x1, P1 ;  /* 0x0000001046067211 */ /* 0x004fc600008f0eff */
[----:B------:R2:W-:Y:S01]  /*4f00*/  STL [R1+0x63c], R7 ;  /* 0x00063c0701007387 */ /* 0x0005e20000100800 */
[----:B------:R-:W-:-:S03]  /*4f10*/  IADD3 R8, P1, R111, R17, RZ ;  /* 0x000000116f087210 */ /* 0x000fc60007f3e0ff */
[----:B------:R3:W-:Y:S01]  /*4f20*/  STL [R1+0x344], R6 ;  /* 0x0003440601007387 */ /* 0x0007e20000100800 */
[----:B0-----:R-:W-:Y:S01]  /*4f30*/  IMAD R5, R2, 0x1f, RZ ;  /* 0x0000001f02057824 */ /* 0x001fe200078e02ff */
[----:B--2---:R-:W-:Y:S02]  /*4f40*/  LEA.HI.X.SX32 R7, R71, R16, 0x1, P3 ;  /* 0x0000001047077211 */ /* 0x004fe400018f0eff */
[----:B------:R-:W-:Y:S01]  /*4f50*/  STL [R1+0x494], R8 ;  /* 0x0004940801007387 */ /* 0x000fe20000100800 */
[----:B---3--:R-:W-:-:S03]  /*4f60*/  IADD3 R6, P3, R72, R17, RZ ;  /* 0x0000001148067210 */ /* 0x008fc60007f7e0ff */
[----:B------:R0:W-:Y:S01]  /*4f70*/  STL [R1+0x540], R7 ;  /* 0x0005400701007387 */ /* 0x0001e20000100800 */
[----:B------:R-:W-:Y:S01]  /*4f80*/  LEA.HI.X.SX32 R5, R5, R16, 0x1, P0 ;  /* 0x0000001005057211 */ /* 0x000fe200000f0eff */
[----:B------:R-:W-:Y:S02]  /*4f90*/  IMAD R111, R2, 0x98, RZ ;  /* 0x00000098026f7824 */ /* 0x000fe400078e02ff */
        /* <DEDUP_REMOVED lines=88> */
[----:B------:R2:W-:Y:S04]  /*5520*/  STL [R1+0x6ac], R7 ;  /* 0x0006ac0701007387 */ /* 0x0005e80000100800 */
[----:B------:R3:W-:Y:S01]  /*5530*/  STL [R1+0x510], R6 ;  /* 0x0005100601007387 */ /* 0x0007e20000100800 */
[----:B0-----:R-:W-:Y:S01]  /*5540*/  IMAD R5, R2, 0x11, RZ ;  /* 0x0000001102057824 */ /* 0x001fe200078e02ff */
[----:B--2---:R-:W-:Y:S02]  /*5550*/  IADD3 R7, P4, R111, R17, RZ ;  /* 0x000000116f077210 */ /* 0x004fe40007f9e0ff */
[----:B---3--:R-:W-:-:S03]  /*5560*/  LEA.HI.X.SX32 R6, R85, R16, 0x1, P3 ;  /* 0x0000001055067211 */ /* 0x008fc600018f0eff */
[----:B------:R0:W-:Y:S01]  /*5570*/  STL [R1+0x3a8], R7 ;  /* 0x0003a80701007387 */ /* 0x0001e20000100800 */
[----:B------:R-:W-:-:S03]  /*5580*/  IADD3 R8, P3, R86, R17, RZ ;  /* 0x0000001156087210 */ /* 0x000fc60007f7e0ff */
[----:B------:R2:W-:Y:S01]  /*5590*/  STL [R1+0x620], R6 ;  /* 0x0006200601007387 */ /* 0x0005e20000100800 */
[----:B0-----:R-:W-:-:S03]  /*55a0*/  LEA.HI.X.SX32 R7, R5, R16, 0x1, P0 ;  /* 0x0000001005077211 */ /* 0x001fc600000f0eff */
[----:B------:R-:W-:Y:S01]  /*55b0*/  STL [R1+0x554], R8 ;  /* 0x0005540801007387 */ /* 0x000fe20000100800 */
[----:B--2---:R-:W-:-:S03]  /*55c0*/  IADD3 R6, P0, R87, R17, RZ ;  /* 0x0000001157067210 */ /* 0x004fc60007f1e0ff */
        /* <DEDUP_REMOVED lines=37> */
[----:B------:R-:W-:-:S03]  /*5820*/  LEA.HI.X.SX32 R5, R92, R16, 0x1, P1 ;  /* 0x000000105c057211 */ /* 0x000fc600008f0eff */
        /* <DEDUP_REMOVED lines=21> */
[----:B------:R2:W-:Y:S01]  /*5980*/  STL [R1+0x574], R7 ;  /* 0x0005740701007387 */ /* 0x0005e20000100800 */
[----:B------:R-:W-:-:S03]  /*5990*/  LEA.HI.X.SX32 R8, R97, R16, 0x1, P5 ;  /* 0x0000001061087211 */ /* 0x000fc600028f0eff */
[----:B------:R3:W-:Y:S01]  /*59a0*/  STL [R1+0x610], R6 ;  /* 0x0006100601007387 */ /* 0x0007e20000100800 */
[----:B0-----:R-:W-:Y:S01]  /*59b0*/  IMAD R5, R2, 0x9, RZ ;  /* 0x0000000902057824 */ /* 0x001fe200078e02ff */
[-C--:B--2---:R-:W-:Y:S02]  /*59c0*/  IADD3 R7, P6, R99, R17.reuse, RZ ;  /* 0x0000001163077210 */ /* 0x084fe40007fde0ff */
[----:B---3--:R-:W-:-:S03]  /*59d0*/  IADD3 R6, P5, R100, R17, RZ ;  /* 0x0000001164067210 */ /* 0x008fc60007fbe0ff */
[----:B------:R0:W-:Y:S04]  /*59e0*/  STL [R1+0x654], R7 ;  /* 0x0006540701007387 */ /* 0x0001e80000100800 */
[----:B------:R-:W-:Y:S04]  /*59f0*/  STL [R1+0x6a0], R8 ;  /* 0x0006a00801007387 */ /* 0x000fe80000100800 */
[----:B------:R2:W-:Y:S01]  /*5a00*/  STL [R1+0x6c4], R6 ;  /* 0x0006c40601007387 */ /* 0x0005e20000100800 */
[----:B0-----:R-:W-:Y:S02]  /*5a10*/  LEA.HI.X.SX32 R7, R5, R16, 0x1, P1 ;  /* 0x0000001005077211 */ /* 0x001fe400008f0eff */
[----:B------:R-:W-:-:S03]  /*5a20*/  IADD3 R5, P1, R101, R17, RZ ;  /* 0x0000001165057210 */ /* 0x000fc60007f3e0ff */
[----:B------:R0:W-:Y:S01]  /*5a30*/  STL [R1+0x6e8], R7 ;  /* 0x0006e80701007387 */ /* 0x0001e20000100800 */
[----:B--2---:R-:W-:-:S03]  /*5a40*/  LEA.HI.X.SX32 R6, R98, R16, 0x1, P4 ;  /* 0x0000001062067211 */ /* 0x004fc600020f0eff */
        /* <DEDUP_REMOVED lines=8> */
[----:B0-----:R-:W-:Y:S01]  /*5ad0*/  LEA.HI.X.SX32 R7, R100, R16, 0x1, P6 ;  /* 0x0000001064077211 */ /* 0x001fe200030f0eff */
[----:B--2---:R-:W-:Y:S01]  /*5ae0*/  IMAD R5, R2, 0x7, RZ ;  /* 0x0000000702057824 */ /* 0x004fe200078e02ff */
[----:B---3--:R-:W-:-:S03]  /*5af0*/  IADD3 R6, P6, R104, R17, RZ ;  /* 0x0000001168067210 */ /* 0x008fc60007fde0ff */
[----:B------:R0:W-:Y:S01]  /*5b00*/  STL [R1+0x650], R7 ;  /* 0x0006500701007387 */ /* 0x0001e20000100800 */
[----:B------:R-:W-:-:S03]  /*5b10*/  LEA.HI.X.SX32 R8, R101, R16, 0x1, P5 ;  /* 0x0000001065087211 */ /* 0x000fc600028f0eff */
[----:B------:R2:W-:Y:S01]  /*5b20*/  STL [R1+0x6e4], R6 ;  /* 0x0006e40601007387 */ /* 0x0005e20000100800 */
[----:B0-----:R-:W-:-:S03]  /*5b30*/  IADD3 R7, P5, R105, R17, RZ ;  /* 0x0000001169077210 */ /* 0x001fc60007fbe0ff */
[----:B------:R-:W-:Y:S01]  /*5b40*/  STL [R1+0x6c0], R8 ;  /* 0x0006c00801007387 */ /* 0x000fe20000100800 */
[----:B--2---:R-:W-:-:S03]  /*5b50*/  LEA.HI.X.SX32 R6, R5, R16, 0x1, P1 ;  /* 0x0000001005067211 */ /* 0x004fc600008f0eff */
[----:B------:R0:W-:Y:S01]  /*5b60*/  STL [R1+0x70c], R7 ;  /* 0x00070c0701007387 */ /* 0x0001e20000100800 */
[----:B------:R-:W-:-:S03]  /*5b70*/  IADD3 R5, P1, R106, R17, RZ ;  /* 0x000000116a057210 */ /* 0x000fc60007f3e0ff */
[----:B------:R2:W-:Y:S01]  /*5b80*/  STL [R1+0x6f8], R6 ;  /* 0x0006f80601007387 */ /* 0x0005e20000100800 */
[----:B0-----:R-:W-:-:S03]  /*5b90*/  LEA.HI.X.SX32 R7, R102, R16, 0x1, P3 ;  /* 0x0000001066077211 */ /* 0x001fc600018f0eff */
[----:B------:R0:W-:Y:S01]  /*5ba0*/  STL [R1+0x5b4], R5 ;  /* 0x0005b40501007387 */ /* 0x0001e20000100800 */
[----:B--2---:R-:W-:-:S03]  /*5bb0*/  IADD3 R6, P3, R107, R17, RZ ;  /* 0x000000116b067210 */ /* 0x004fc60007f7e0ff */
[----:B------:R2:W-:Y:S04]  /*5bc0*/  STL [R1+0x4b0], R7 ;  /* 0x0004b00701007387 */ /* 0x0005e80000100800 */
[----:B------:R3:W-:Y:S01]  /*5bd0*/  STL [R1+0x674], R6 ;  /* 0x0006740601007387 */ /* 0x0007e20000100800 */
[----:B0-----:R-:W-:Y:S02]  /*5be0*/  LEA.HI.X.SX32 R5, R103, R16, 0x1, P4 ;  /* 0x0000001067057211 */ /* 0x001fe400020f0eff */
[----:B--2---:R-:W-:-:S03]  /*5bf0*/  IADD3 R7, P4, R108, R17, RZ ;  /* 0x000000116c077210 */ /* 0x004fc60007f9e0ff */
[----:B------:R0:W-:Y:S01]  /*5c00*/  STL [R1+0x5f0], R5 ;  /* 0x0005f00501007387 */ /* 0x0001e20000100800 */
[----:B---3--:R-:W-:-:S03]  /*5c10*/  LEA.HI.X.SX32 R6, R104, R16, 0x1, P2 ;  /* 0x0000001068067211 */ /* 0x008fc600010f0eff */
[----:B------:R2:W-:Y:S01]  /*5c20*/  STL [R1+0x6d4], R7 ;  /* 0x0006d40701007387 */ /* 0x0005e20000100800 */
[----:B------:R-:W-:-:S03]  /*5c30*/  IADD3 R8, P2, R109, R17, RZ ;  /* 0x000000116d087210 */ /* 0x000fc60007f5e0ff */
[----:B------:R3:W-:Y:S01]  /*5c40*/  STL [R1+0x690], R6 ;  /* 0x0006900601007387 */ /* 0x0007e20000100800 */
[----:B0-----:R-:W-:Y:S01]  /*5c50*/  IMAD R5, R2, 0x5, RZ ;  /* 0x0000000502057824 */ /* 0x001fe200078e02ff */
[-C--:B--2---:R-:W-:Y:S02]  /*5c60*/  LEA.HI.X.SX32 R7, R105, R16.reuse, 0x1, P6 ;  /* 0x0000001069077211 */ /* 0x084fe400030f0eff */
[----:B------:R-:W-:Y:S02]  /*5c70*/  STL [R1+0x704], R8 ;  /* 0x0007040801007387 */ /* 0x000fe40000100800 */
[----:B------:R-:W-:Y:S02]  /*5c80*/  LEA.HI.X.SX32 R5, R5, R16, 0x1, P5 ;  /* 0x0000001005057211 */ /* 0x000fe400028f0eff */
[-C--:B---3--:R-:W-:Y:S01]  /*5c90*/  IADD3 R6, P6, R110, R17.reuse, RZ ;  /* 0x000000116e067210 */ /* 0x088fe20007fde0ff */
[----:B------:R0:W-:Y:S04]  /*5ca0*/  STL [R1+0x6e0], R7 ;  /* 0x0006e00701007387 */ /* 0x0001e80000100800 */
[----:B------:R2:W-:Y:S04]  /*5cb0*/  STL [R1+0x71c], R6 ;  /* 0x00071c0601007387 */ /* 0x0005e80000100800 */
[----:B------:R3:W-:Y:S01]  /*5cc0*/  STL [R1+0x708], R5 ;  /* 0x0007080501007387 */ /* 0x0007e20000100800 */
[----:B0-----:R-:W-:-:S02]  /*5cd0*/  LEA R7, P5, R2, R17, 0x7 ;  /* 0x0000001102077211 */ /* 0x001fc400078a38ff */
[----:B--2---:R-:W-:-:S03]  /*5ce0*/  LEA.HI.X.SX32 R6, R106, R16, 0x1, P0 ;  /* 0x000000106a067211 */ /* 0x004fc600000f0eff */
[----:B------:R0:W-:Y:S01]  /*5cf0*/  STL [R1+0x534], R7 ;  /* 0x0005340701007387 */ /* 0x0001e20000100800 */
[----:B---3--:R-:W-:-:S03]  /*5d00*/  LEA R5, P0, R2, R17, 0x6 ;  /* 0x0000001102057211 */ /* 0x008fc600078030ff */
[----:B------:R2:W-:Y:S04]  /*5d10*/  STL [R1+0x430], R6 ;  /* 0x0004300601007387 */ /* 0x0005e80000100800 */
[----:B------:R3:W-:Y:S01]  /*5d20*/  STL [R1+0x634], R5 ;  /* 0x0006340501007387 */ /* 0x0007e20000100800 */
[----:B0-----:R-:W-:Y:S02]  /*5d30*/  LEA.HI.X.SX32 R7, R107, R16, 0x1, P1 ;  /* 0x000000106b077211 */ /* 0x001fe400008f0eff */
[----:B--2---:R-:W-:-:S03]  /*5d40*/  LEA R6, P1, R2, R17, 0x5 ;  /* 0x0000001102067211 */ /* 0x004fc600078228ff */
[----:B------:R0:W-:Y:S01]  /*5d50*/  STL [R1+0x5b0], R7 ;  /* 0x0005b00701007387 */ /* 0x0001e20000100800 */
[----:B---3--:R-:W-:-:S03]  /*5d60*/  LEA.HI.X.SX32 R5, R108, R16, 0x1, P3 ;  /* 0x000000106c057211 */ /* 0x008fc600018f0eff */
[----:B------:R2:W-:Y:S04]  /*5d70*/  STL [R1+0x6b4], R6 ;  /* 0x0006b40601007387 */ /* 0x0005e80000100800 */
[----:B------:R3:W-:Y:S01]  /*5d80*/  STL [R1+0x670], R5 ;  /* 0x0006700501007387 */ /* 0x0007e20000100800 */
[----:B0-----:R-:W-:Y:S02]  /*5d90*/  LEA R7, P3, R2, R17, 0x4 ;  /* 0x0000001102077211 */ /* 0x001fe400078620ff */
[----:B--2---:R-:W-:-:S03]  /*5da0*/  LEA.HI.X.SX32 R6, R109, R16, 0x1, P4 ;  /* 0x000000106d067211 */ /* 0x004fc600020f0eff */
[----:B------:R-:W-:Y:S01]  /*5db0*/  STL [R1+0x6f4], R7 ;  /* 0x0006f40701007387 */ /* 0x000fe20000100800 */
[----:B---3--:R-:W-:-:S03]  /*5dc0*/  LEA R5, P4, R2, R17, 0x3 ;  /* 0x0000001102057211 */ /* 0x008fc600078818ff */
[----:B------:R0:W-:Y:S01]  /*5dd0*/  STL [R1+0x6d0], R6 ;  /* 0x0006d00601007387 */ /* 0x0001e20000100800 */
[----:B------:R-:W-:-:S03]  /*5de0*/  IMAD R111, R2, 0x3, RZ ;  /* 0x00000003026f7824 */ /* 0x000fc600078e02ff */
[----:B------:R2:W-:Y:S01]  /*5df0*/  STL [R1+0x714], R5 ;  /* 0x0007140501007387 */ /* 0x0005e20000100800 */
[-C--:B0-----:R-:W-:Y:S02]  /*5e00*/  LEA.HI.X.SX32 R6, R110, R16.reuse, 0x1, P2 ;  /* 0x000000106e067211 */ /* 0x081fe400010f0eff */
[-C--:B------:R-:W-:Y:S01]  /*5e10*/  IADD3 R8, P2, R113, R17.reuse, RZ ;  /* 0x0000001171087210 */ /* 0x080fe20007f5e0ff */
[C---:B--2---:R-:W-:Y:S02]  /*5e20*/  IMAD.SHL.U32 R5, R2.reuse, 0x40, RZ ;  /* 0x0000004002057824 */ /* 0x044fe400078e00ff */
[----:B------:R0:W-:Y:S01]  /*5e30*/  STL [R1+0x700], R6 ;  /* 0x0007000601007387 */ /* 0x0001e20000100800 */
[-C--:B------:R-:W-:Y:S01]  /*5e40*/  LEA.HI.X.SX32 R7, R111, R16.reuse, 0x1, P6 ;  /* 0x000000106f077211 */ /* 0x080fe200030f0eff */
[C---:B------:R-:W-:Y:S01]  /*5e50*/  IMAD.SHL.U32 R114, R2.reuse, 0x20, RZ ;  /* 0x0000002002727824 */ /* 0x040fe200078e00ff */
[----:B------:R-:W-:Y:S01]  /*5e60*/  LEA.HI.X.SX32 R5, R5, R16, 0x1, P5 ;  /* 0x0000001005057211 */ /* 0x000fe200028f0eff */
[----:B------:R2:W-:Y:S01]  /*5e70*/  STL [R1+0x72c], R8 ;  /* 0x00072c0801007387 */ /* 0x0005e20000100800 */
[----:B0-----:R-:W-:-:S03]  /*5e80*/  LEA R6, P6, R2, R17, 0x2 ;  /* 0x0000001102067211 */ /* 0x001fc600078c10ff */
[----:B------:R-:W-:Y:S01]  /*5e90*/  STL [R1+0x718], R7 ;  /* 0x0007180701007387 */ /* 0x000fe20000100800 */
[C---:B------:R-:W-:Y:S02]  /*5ea0*/  IMAD.SHL.U32 R112, R2.reuse, 0x10, RZ ;  /* 0x0000001002707824 */ /* 0x040fe400078e00ff */
[----:B------:R-:W-:Y:S01]  /*5eb0*/  IMAD.SHL.U32 R111, R2, 0x8, RZ ;  /* 0x00000008026f7824 */ /* 0x000fe200078e00ff */
[----:B------:R0:W-:Y:S04]  /*5ec0*/  STL [R1+0x724], R6 ;  /* 0x0007240601007387 */ /* 0x0001e80000100800 */
[----:B------:R3:W-:Y:S01]  /*5ed0*/  STL [R1+0x530], R5 ;  /* 0x0005300501007387 */ /* 0x0007e20000100800 */
[-C--:B--2---:R-:W-:Y:S02]  /*5ee0*/  LEA.HI.X.SX32 R8, R112, R16.reuse, 0x1, P1 ;  /* 0x0000001070087211 */ /* 0x084fe400008f0eff */
[-C--:B0-----:R-:W-:Y:S01]  /*5ef0*/  LEA.HI.X.SX32 R6, R114, R16.reuse, 0x1, P0 ;  /* 0x0000001072067211 */ /* 0x081fe200000f0eff */
[----:B---3--:R-:W-:Y:S01]  /*5f00*/  IMAD.SHL.U32 R5, R2, 0x4, RZ ;  /* 0x0000000402057824 */ /* 0x008fe200078e00ff */
[----:B------:R-:W-:-:S03]  /*5f10*/  LEA.HI.X.SX32 R7, R111, R16, 0x1, P3 ;  /* 0x000000106f077211 */ /* 0x000fc600018f0eff */
[----:B------:R0:W-:Y:S04]  /*5f20*/  STL [R1+0x630], R6 ;  /* 0x0006300601007387 */ /* 0x0001e80000100800 */
[----:B------:R2:W-:Y:S01]  /*5f30*/  STL [R1+0x6b0], R8 ;  /* 0x0006b00801007387 */ /* 0x0005e20000100800 */
[-C--:B0-----:R-:W-:Y:S02]  /*5f40*/  LEA.HI.X.SX32 R6, R5, R16.reuse, 0x1, P4 ;  /* 0x0000001005067211 */ /* 0x081fe400020f0eff */
[-C--:B------:R-:W-:Y:S02]  /*5f50*/  LEA.HI.X.SX32 R5, R2, R16.reuse, 0x1, P2 ;  /* 0x0000001002057211 */ /* 0x080fe400010f0eff */
[----:B------:R-:W-:Y:S01]  /*5f60*/  LEA.HI.X.SX32 R2, R113, R16, 0x1, P6 ;  /* 0x0000001071027211 */ /* 0x000fe200030f0eff */
[----:B------:R0:W-:Y:S04]  /*5f70*/  STL [R1+0x6f0], R7 ;  /* 0x0006f00701007387 */ /* 0x0001e80000100800 */
[----:B------:R3:W-:Y:S04]  /*5f80*/  STL [R1+0x710], R6 ;  /* 0x0007100601007387 */ /* 0x0007e80000100800 */
[----:B------:R4:W-:Y:S04]  /*5f90*/  STL [R1+0x728], R5 ;  /* 0x0007280501007387 */ /* 0x0009e80000100800 */
[----:B------:R1:W-:Y:S01]  /*5fa0*/  STL [R1+0x720], R2 ;  /* 0x0007200201007387 */ /* 0x0003e20000100800 */
        /* <DEDUP_REMOVED lines=10> */
[C---:B------:R-:W-:Y:S02]  /*6050*/  LOP3.LUT R12, R3.reuse, 0x10, RZ, 0x3c, !PT ;  /* 0x00000010030c7812 */ /* 0x040fe400078e3cff */
[C---:B------:R-:W-:Y:S02]  /*6060*/  LOP3.LUT R11, R3.reuse, 0x20, RZ, 0x3c, !PT ;  /* 0x00000020030b7812 */ /* 0x040fe400078e3cff */
[----:B------:R-:W-:-:S02]  /*6070*/  LOP3.LUT R10, R3, 0x30, RZ, 0x3c, !PT ;  /* 0x00000030030a7812 */ /* 0x000fc400078e3cff */
[C---:B------:R-:W-:Y:S02]  /*6080*/  LOP3.LUT R9, R3.reuse, 0x40, RZ, 0x3c, !PT ;  /* 0x0000004003097812 */ /* 0x040fe400078e3cff */
[C---:B--2---:R-:W-:Y:S02]  /*6090*/  LOP3.LUT R8, R3.reuse, 0x50, RZ, 0x3c, !PT ;  /* 0x0000005003087812 */ /* 0x044fe400078e3cff */
[C---:B0-----:R-:W-:Y:S02]  /*60a0*/  LOP3.LUT R7, R3.reuse, 0x60, RZ, 0x3c, !PT ;  /* 0x0000006003077812 */ /* 0x041fe400078e3cff */
[----:B---3--:R-:W-:Y:S02]  /*60b0*/  LOP3.LUT R6, R3, 0x70, RZ, 0x3c, !PT ;  /* 0x0000007003067812 */ /* 0x008fe400078e3cff */
[----:B----4-:R-:W-:Y:S01]  /*60c0*/  LOP3.LUT R5, R4, 0x40, RZ, 0x3c, !PT ;  /* 0x0000004004057812 */ /* 0x010fe200078e3cff */
[----:B------:R-:W-:Y:S01]  /*60d0*/  UIADD3.64 UR18, UR6, 0x404, URZ ;  /* 0x0000040406127897 */ /* 0x000fe2000fffe03f */
[----:B-1----:R-:W-:-:S11]  /*60e0*/  UMOV UR11, 0x40000040 ;  /* 0x40000040000b7882 */ /* 0x002fd60000000000 */
.L_x_2:
[----:B-----5:R-:W-:Y:S01]  /*60f0*/  STL [R1+0xa70], R112 ;  /* 0x000a707001007387 */ /* 0x020fe20000100800 */
[----:B------:R-:W0:Y:S03]  /*6100*/  LDC R2, c[0x0][0x230] ;  /* 0x00008c00ff027b82 */ /* 0x000e260000000800 */
[----:B------:R-:W-:Y:S04]  /*6110*/  STL [R1+0xa6c], R111 ;  /* 0x000a6c6f01007387 */ /* 0x000fe80000100800 */
        /* <DEDUP_REMOVED lines=86> */
[----:B------:R-:W0:Y:S01]  /*6680*/  LDL.LU R13, [R1+0x14c] ;  /* 0x00014c00010d7983 */ /* 0x000e220000300800 */
[----:B------:R-:W-:-:S03]  /*6690*/  PRMT R98, RZ, 0x7610, R98 ;  /* 0x00007610ff627816 */ /* 0x000fc60000000062 */
[----:B------:R1:W-:Y:S04]  /*66a0*/  STL [R1+0x7e0], R0 ;  /* 0x0007e00001007387 */ /* 0x0003e80000100800 */
[----:B-1----:R-:W2:Y:S04]  /*66b0*/  LDL.LU R0, [R1+0x70c] ;  /* 0x00070c0001007983 */ /* 0x002ea80000300800 */
[----:B-----5:R-:W-:Y:S01]  /*66c0*/  STL [R1+0x758], R23 ;  /* 0x0007581701007387 */ /* 0x020fe20000100800 */
[----:B0-----:R-:W-:-:S03]  /*66d0*/  IMAD R2, R13, -0x80, R2 ;  /* 0xffffff800d027824 */ /* 0x001fc600078e0202 */
[----:B------:R-:W-:Y:S02]  /*66e0*/  STL [R1+0x7e8], R13 ;  /* 0x0007e80d01007387 */ /* 0x000fe40000100800 */
[C---:B------:R-:W-:Y:S02]  /*66f0*/  ISETP.GT.AND P0, PT, R2.reuse, RZ, PT ;  /* 0x000000ff0200720c */ /* 0x040fe40003f04270 */
[----:B------:R-:W-:Y:S01]  /*6700*/  STL [R1+0x7ec], R17 ;  /* 0x0007ec1101007387 */ /* 0x000fe20000100800 */
[C---:B------:R-:W-:Y:S02]  /*6710*/  ISETP.GT.AND P1, PT, R2.reuse, 0x1, PT ;  /* 0x000000010200780c */ /* 0x040fe40003f24270 */
[----:B------:R-:W-:Y:S01]  /*6720*/  PRMT R33, RZ, 0x7610, R33 ;  /* 0x00007610ff217816 */ /* 0x000fe20000000021 */
[----:B------:R0:W-:Y:S01]  /*6730*/  STL [R1+0x7e4], R16 ;  /* 0x0007e41001007387 */ /* 0x0001e20000100800 */
[----:B------:R-:W-:-:S06]  /*6740*/  ISETP.GT.AND P2, PT, R2, 0x2, PT ;  /* 0x000000020200780c */ /* 0x000fcc0003f44270 */
[----:B------:R-:W-:Y:S02]  /*6750*/  @P0 IMAD.MOV.U32 R14, RZ, RZ, R17 ;  /* 0x000000ffff0e0224 */ /* 0x000fe400078e0011 */
[----:B------:R-:W-:Y:S02]  /*6760*/  @P0 IMAD.MOV.U32 R15, RZ, RZ, R16 ;  /* 0x000000ffff0f0224 */ /* 0x000fe400078e0010 */
[----:B0-----:R-:W3:Y:S04]  /*6770*/  LDL.LU R16, [R1+0x714] ;  /* 0x0007140001107983 */ /* 0x001ee80000300800 */
[----:B------:R0:W4:Y:S04]  /*6780*/  @P0 LDG.E.U16 R98, desc[UR14][R14.64] ;  /* 0x0000000e0e620981 */ /* 0x000128000c1e1500 */
[----:B------:R-:W0:Y:S04]  /*6790*/  LDL R14, [R1+0x728] ;  /* 0x00072800010e7983 */ /* 0x000e280000100800 */
[----:B------:R-:W0:Y:S01]  /*67a0*/  LDL R15, [R1+0x72c] ;  /* 0x00072c00010f7983 */ /* 0x000e220000100800 */
[----:B------:R-:W-:-:S02]  /*67b0*/  PRMT R112, RZ, 0x7610, R112 ;  /* 0x00007610ff707816 */ /* 0x000fc40000000070 */
[C---:B------:R-:W-:Y:S02]  /*67c0*/  ISETP.GT.AND P3, PT, R2.reuse, 0x3, PT ;  /* 0x000000030200780c */ /* 0x040fe40003f64270 */
[----:B------:R-:W-:Y:S02]  /*67d0*/  PRMT R111, RZ, 0x7610, R111 ;  /* 0x00007610ff6f7816 */ /* 0x000fe4000000006f */
[C---:B------:R-:W-:Y:S02]  /*67e0*/  ISETP.GT.AND P4, PT, R2.reuse, 0x4, PT ;  /* 0x000000040200780c */ /* 0x040fe40003f84270 */
[----:B------:R-:W-:Y:S02]  /*67f0*/  PRMT R110, RZ, 0x7610, R110 ;  /* 0x00007610ff6e7816 */ /* 0x000fe4000000006e */
[----:B------:R-:W-:Y:S02]  /*6800*/  ISETP.GT.AND P5, PT, R2, 0x5, PT ;  /* 0x000000050200780c */ /* 0x000fe40003fa4270 */
[----:B0-----:R-:W-:-:S04]  /*6810*/  @P1 LOP3.LUT R15, R15, R14, RZ, 0x3c, !PT ;  /* 0x0000000e0f0f1212 */ /* 0x001fc800078e3cff */
[----:B------:R-:W-:-:S04]  /*6820*/  @P1 LOP3.LUT R14, R15, R14, RZ, 0x3c, !PT ;  /* 0x0000000e0f0e1212 */ /* 0x000fc800078e3cff */
[----:B------:R-:W-:-:S05]  /*6830*/  @P1 LOP3.LUT R15, R15, R14, RZ, 0x3c, !PT ;  /* 0x0000000e0f0f1212 */ /* 0x000fca00078e3cff */
[----:B------:R0:W4:Y:S04]  /*6840*/  @P1 LDG.E.U16 R33, desc[UR14][R14.64] ;  /* 0x0000000e0e211981 */ /* 0x000128000c1e1500 */
[----:B------:R-:W0:Y:S04]  /*6850*/  LDL R14, [R1+0x720] ;  /* 0x00072000010e7983 */ /* 0x000e280000100800 */
[----:B------:R-:W0:Y:S02]  /*6860*/  LDL R15, [R1+0x724] ;  /* 0x00072400010f7983 */ /* 0x000e240000100800 */
[----:B0-----:R-:W-:-:S04]  /*6870*/  @P2 LOP3.LUT R15, R15, R14, RZ, 0x3c, !PT ;  /* 0x0000000e0f0f2212 */ /* 0x001fc800078e3cff */
[----:B------:R-:W-:-:S04]  /*6880*/  @P2 LOP3.LUT R14, R15, R14, RZ, 0x3c, !PT ;  /* 0x0000000e0f0e2212 */ /* 0x000fc800078e3cff */
[----:B------:R-:W-:-:S05]  /*6890*/  @P2 LOP3.LUT R15, R15, R14, RZ, 0x3c, !PT ;  /* 0x0000000e0f0f2212 */ /* 0x000fca00078e3cff */
[----:B------:R-:W2:Y:S04]  /*68a0*/  @P2 LDG.E.U16 R112, desc[UR14][R14.64] ;  /* 0x0000000e0e702981 */ /* 0x000ea8000c1e1500 */
[----:B--2---:R0:W-:Y:S04]  /*68b0*/  STL [R1+0x748], R112 ;  /* 0x0007487001007387 */ /* 0x0041e80000100800 */
[----:B0-----:R-:W2:Y:S04]  /*68c0*/  LDL.LU R112, [R1+0xa70] ;  /* 0x000a700001707983 */ /* 0x001ea80000300800 */
[----:B------:R-:W3:Y:S04]  /*68d0*/  LDL R14, [R1+0x718] ;  /* 0x00071800010e7983 */ /* 0x000ee80000100800 */
[----:B------:R-:W3:Y:S01]  /*68e0*/  LDL R15, [R1+0x71c] ;  /* 0x00071c00010f7983 */ /* 0x000ee20000100800 */
[----:B------:R-:W-:-:S02]  /*68f0*/  PRMT R109, RZ, 0x7610, R109 ;  /* 0x00007610ff6d7816 */ /* 0x000fc4000000006d */
[C---:B------:R-:W-:Y:S02]  /*6900*/  ISETP.GT.AND P1, PT, R2.reuse, 0x6, PT ;  /* 0x000000060200780c */ /* 0x040fe40003f24270 */
[----:B------:R-:W-:Y:S02]  /*6910*/  PRMT R108, RZ, 0x7610, R108 ;  /* 0x00007610ff6c7816 */ /* 0x000fe4000000006c */
[----:B------:R-:W-:Y:S02]  /*6920*/  ISETP.GT.AND P0, PT, R2, 0x7, PT ;  /* 0x000000070200780c */ /* 0x000fe40003f04270 */
[----:B---3--:R-:W-:-:S04]  /*6930*/  @P3 LOP3.LUT R15, R15, R14, RZ, 0x3c, !PT ;  /* 0x0000000e0f0f3212 */ /* 0x008fc800078e3cff */
[----:B------:R-:W-:-:S04]  /*6940*/  @P3 LOP3.LUT R14, R15, R14, RZ, 0x3c, !PT ;  /* 0x0000000e0f0e3212 */ /* 0x000fc800078e3cff */
[----:B------:R-:W-:-:S05]  /*6950*/  @P3 LOP3.LUT R15, R15, R14, RZ, 0x3c, !PT ;  /* 0x0000000e0f0f3212 */ /* 0x000fca00078e3cff */
[----:B------:R-:W3:Y:S04]  /*6960*/  @P3 LDG.E.U16 R111, desc[UR14][R14.64] ;  /* 0x0000000e0e6f3981 */ /* 0x000ee8000c1e1500 */
[----:B---3--:R0:W-:Y:S04]  /*6970*/  STL [R1+0x744], R111 ;  /* 0x0007446f01007387 */ /* 0x0081e80000100800 */
[----:B0-----:R-:W3:Y:S04]  /*6980*/  LDL.LU R111, [R1+0xa6c] ;  /* 0x000a6c00016f7983 */ /* 0x001ee80000300800 */
[----:B------:R-:W4:Y:S01]  /*6990*/  LDL R15, [R1+0x710] ;  /* 0x00071000010f7983 */ /* 0x000f220000100800 */
[----:B------:R-:W-:-:S03]  /*69a0*/  @P4 IMAD.MOV.U32 R14, RZ, RZ, R16 ;  /* 0x000000ffff0e4224 */ /* 0x000fc600078e0010 */
[----:B------:R-:W-:Y:S04]  /*69b0*/  STL [R1+0x7f0], R16 ;  /* 0x0007f01001007387 */ /* 0x000fe80000100800 */
[----:B----4-:R-:W4:Y:S04]  /*69c0*/  @P4 LDG.E.U16 R110, desc[UR14][R14.64] ;  /* 0x0000000e0e6e4981 */ /* 0x010f28000c1e1500 */
[----:B----4-:R0:W-:Y:S04]  /*69d0*/  STL [R1+0x740], R110 ;  /* 0x0007406e01007387 */ /* 0x0101e80000100800 */
[----:B0-----:R-:W4:Y:S04]  /*69e0*/  LDL.LU R110, [R1+0xa68] ;  /* 0x000a6800016e7983 */ /* 0x001f280000300800 */
[----:B------:R-:W2:Y:S01]  /*69f0*/  LDL R15, [R1+0x708] ;  /* 0x00070800010f7983 */ /* 0x000ea20000100800 */
[----:B------:R-:W-:-:S03]  /*6a00*/  @P5 IMAD.MOV.U32 R14, RZ, RZ, R0 ;  /* 0x000000ffff0e5224 */ /* 0x000fc600078e0000 */
[----:B------:R-:W-:Y:S04]  /*6a10*/  STL [R1+0x938], R0 ;  /* 0x0009380001007387 */ /* 0x000fe80000100800 */
[----:B--2---:R-:W2:Y:S04]  /*6a20*/  @P5 LDG.E.U16 R109, desc[UR14][R14.64] ;  /* 0x0000000e0e6d5981 */ /* 0x004ea8000c1e1500 */
[----:B--2---:R0:W-:Y:S04]  /*6a30*/  STL [R1+0x73c], R109 ;  /* 0x00073c6d01007387 */ /* 0x0041e80000100800 */
[----:B0-----:R-:W2:Y:S04]  /*6a40*/  LDL.LU R109, [R1+0xa64] ;  /* 0x000a6400016d7983 */ /* 0x001ea80000300800 */
[----:B------:R-:W3:Y:S04]  /*6a50*/  LDL R14, [R1+0x700] ;  /* 0x00070000010e7983 */ /* 0x000ee80000100800 */
[----:B------:R-:W3:Y:S01]  /*6a60*/  LDL R15, [R1+0x704] ;  /* 0x00070400010f7983 */ /* 0x000ee20000100800 */
[----:B------:R-:W-:-:S02]  /*6a70*/  PRMT R107, RZ, 0x7610, R107 ;  /* 0x00007610ff6b7816 */ /* 0x000fc4000000006b */
[C---:B------:R-:W-:Y:S02]  /*6a80*/  ISETP.GT.AND P2, PT, R2.reuse, 0x8, PT ;  /* 0x000000080200780c */ /* 0x040fe40003f44270 */
[----:B------:R-:W-:Y:S02]  /*6a90*/  PRMT R97, RZ, 0x7610, R97 ;  /* 0x00007610ff617816 */ /* 0x000fe40000000061 */
        /* <DEDUP_REMOVED lines=9> */
[----:B------:R-:W4:Y:S04]  /*6b30*/  LDL R14, [R1+0x6f8] ;  /* 0x0006f800010e7983 */ /* 0x000f280000100800 */
[----:B------:R-:W4:Y:S02]  /*6b40*/  LDL R15, [R1+0x6fc] ;  /* 0x0006fc00010f7983 */ /* 0x000f240000100800 */
[----:B----4-:R-:W-:-:S04]  /*6b50*/  @P0 LOP3.LUT R15, R15, R14, RZ, 0x3c, !PT ;  /* 0x0000000e0f0f0212 */ /* 0x010fc800078e3cff */
[----:B------:R-:W-:-:S04]  /*6b60*/  @P0 LOP3.LUT R14, R15, R14, RZ, 0x3c, !PT ;  /* 0x0000000e0f0e0212 */ /* 0x000fc800078e3cff */
[----:B------:R-:W-:-:S05]  /*6b70*/  @P0 LOP3.LUT R15, R15, R14, RZ, 0x3c, !PT ;  /* 0x0000000e0f0f0212 */ /* 0x000fca00078e3cff */
[----:B------:R-:W4:Y:S04]  /*6b80*/  @P0 LDG.E.U16 R107, desc[UR14][R14.64] ;  /* 0x0000000e0e6b0981 */ /* 0x000f28000c1e1500 */
[----:B----4-:R0:W-:Y:S04]  /*6b90*/  STL [R1+0x734], R107 ;  /* 0x0007346b01007387 */ /* 0x0101e80000100800 */
[----:B0-----:R-:W4:Y:S04]  /*6ba0*/  LDL.LU R107, [R1+0xa5c] ;  /* 0x000a5c00016b7983 */ /* 0x001f280000300800 */
[----:B------:R-:W2:Y:S04]  /*6bb0*/  LDL R14, [R1+0x6f0] ;  /* 0x0006f000010e7983 */ /* 0x000ea80000100800 */
[----:B------:R-:W2:Y:S01]  /*6bc0*/  LDL R15, [R1+0x6f4] ;  /* 0x0006f400010f7983 */ /* 0x000ea20000100800 */
[----:B------:R-:W-:-:S02]  /*6bd0*/  PRMT R106, RZ, 0x7610, R106 ;  /* 0x00007610ff6a7816 */ /* 0x000fc4000000006a */
[C---:B------:R-:W-:Y:S02]  /*6be0*/  ISETP.GT.AND P1, PT, R2.reuse, 0xb, PT ;  /* 0x0000000b0200780c */ /* 0x040fe40003f24270 */
[----:B------:R-:W-:Y:S02]  /*6bf0*/  PRMT R3, RZ, 0x7610, R3 ;  /* 0x00007610ff037816 */ /* 0x000fe40000000003 */
[----:B------:R-:W-:Y:S02]  /*6c00*/  ISETP.GT.AND P0, PT, R2, 0xc, PT ;  /* 0x0000000c0200780c */ /* 0x000fe40003f04270 */
[----:B--2---:R-:W-:-:S04]  /*6c10*/  @P2 LOP3.LUT R15, R15, R14, RZ, 0x3c, !PT ;  /* 0x0000000e0f0f2212 */ /* 0x004fc800078e3cff */
[----:B------:R-:W-:-:S04]  /*6c20*/  @P2 LOP3.LUT R14, R15, R14, RZ, 0x3c, !PT ;  /* 0x0000000e0f0e2212 */ /* 0x000fc800078e3cff */
[----:B------:R-:W-:-:S05]  /*6c30*/  @P2 LOP3.LUT R15, R15, R14, RZ, 0x3c, !PT ;  /* 0x0000000e0f0f2212 */ /* 0x000fca00078e3cff */
[----:B------:R0:W2:Y:S04]  /*6c40*/  @P2 LDG.E.U16 R97, desc[UR14][R14.64] ;  /* 0x0000000e0e612981 */ /* 0x0000a8000c1e1500 */
[----:B------:R-:W0:Y:S04]  /*6c50*/  LDL R14, [R1+0x6e8] ;  /* 0x0006e800010e7983 */ /* 0x000e280000100800 */
[----:B------:R-:W0:Y:S02]  /*6c60*/  LDL R15, [R1+0x6ec] ;  /* 0x0006ec00010f7983 */ /* 0x000e240000100800 */
[----:B0-----:R-:W-:-:S04]  /*6c70*/  @P3 LOP3.LUT R15, R15, R14, RZ, 0x3c, !PT ;  /* 0x0000000e0f0f3212 */ /* 0x001fc800078e3cff */
        /* <DEDUP_REMOVED lines=8> */
[----:B------:R-:W3:Y:S04]  /*6d00*/  @P4 LDG.E.U16 R106, desc[UR14][R14.64] ;  /* 0x0000000e0e6a4981 */ /* 0x000ee8000c1e1500 */
[----:B---3--:R0:W-:Y:S04]  /*6d10*/  STL [R1+0x730], R106 ;  /* 0x0007306a01007387 */ /* 0x0081e80000100800 */
[----:B0-----:R-:W3:Y:S04]  /*6d20*/  LDL.LU R106, [R1+0xa58] ;  /* 0x000a5800016a7983 */ /* 0x001ee80000300800 */
[----:B------:R-:W4:Y:S04]  /*6d30*/  LDL R14, [R1+0x6d8] ;  /* 0x0006d800010e7983 */ /* 0x000f280000100800 */
[----:B------:R-:W4:Y:S01]  /*6d40*/  LDL R15, [R1+0x6dc] ;  /* 0x0006dc00010f7983 */ /* 0x000f220000100800 */
[----:B------:R-:W-:-:S02]  /*6d50*/  PRMT R105, RZ, 0x7610, R105 ;  /* 0x00007610ff697816 */ /* 0x000fc40000000069 */
[C---:B------:R-:W-:Y:S02]  /*6d60*/  ISETP.GT.AND P2, PT, R2.reuse, 0xd, PT ;  /* 0x0000000d0200780c */ /* 0x040fe40003f44270 */
[----:B------:R-:W-:Y:S02]  /*6d70*/  PRMT R104, RZ, 0x7610, R104 ;  /* 0x00007610ff687816 */ /* 0x000fe40000000068 */
[C---:B------:R-:W-:Y:S02]  /*6d80*/  ISETP.GT.AND P3, PT, R2.reuse, 0xe, PT ;  /* 0x0000000e0200780c */ /* 0x040fe40003f64270 */
[----:B------:R-:W-:Y:S02]  /*6d90*/  PRMT R103, RZ, 0x7610, R103 ;  /* 0x00007610ff677816 */ /* 0x000fe40000000067 */
[----:B------:R-:W-:Y:S02]  /*6da0*/  ISETP.GT.AND P4, PT, R2, 0xf, PT ;  /* 0x0000000f0200780c */ /* 0x000fe40003f84270 */
[----:B----4-:R-:W-:-:S04]  /*6db0*/  @P1 LOP3.LUT R15, R15, R14, RZ, 0x3c, !PT ;  /* 0x0000000e0f0f1212 */ /* 0x010fc800078e3cff */
[----:B------:R-:W-:-:S04]  /*6dc0*/  @P1 LOP3.LUT R14, R15, R14, RZ, 0x3c, !PT ;  /* 0x0000000e0f0e1212 */ /* 0x000fc800078e3cff */
[----:B------:R-:W-:-:S05]  /*6dd0*/  @P1 LOP3.LUT R15, R15, R14, RZ, 0x3c, !PT ;  /* 0x0000000e0f0f1212 */ /* 0x000fca00078e3cff */
[----:B------:R-:W4:Y:S04]  /*6de0*/  @P1 LDG.E.U16 R3, desc[UR14][R14.64] ;  /* 0x0000000e0e031981 */ /* 0x000f28000c1e1500 */
[----:B----4-:R0:W-:Y:S04]  /*6df0*/  STL [R1+0x228], R3 ;  /* 0x0002280301007387 */ /* 0x0101e80000100800 */
[----:B0-----:R-:W4:Y:S04]  /*6e00*/  LDL.LU R3, [R1+0xa54] ;  /* 0x000a540001037983 */ /* 0x001f280000300800 */
[----:B------:R-:W2:Y:S04]  /*6e10*/  LDL R14, [R1+0x6d0] ;  /* 0x0006d000010e7983 */ /* 0x000ea80000100800 */
[----:B------:R-:W2:Y:S02]  /*6e20*/  LDL R15, [R1+0x6d4] ;  /* 0x0006d400010f7983 */ /* 0x000ea40000100800 */
[----:B--2---:R-:W-:-:S04]  /*6e30*/  @P0 LOP3.LUT R15, R15, R14, RZ, 0x3c, !PT ;  /* 0x0000000e0f0f0212 */ /* 0x004fc800078e3cff */
        /* <DEDUP_REMOVED lines=44> */
[----:B------:R0:W3:Y:S04]  /*7100*/  @P1 LDG.E.U16 R96, desc[UR14][R14.64] ;  /* 0x0000000e0e601981 */ /* 0x0000e8000c1e1500 */
[----:B------:R-:W0:Y:S04]  /*7110*/  LDL R14, [R1+0x6a8] ;  /* 0x0006a800010e7983 */ /* 0x000e280000100800 */
[----:B------:R-:W0:Y:S02]  /*7120*/  LDL R15, [R1+0x6ac] ;  /* 0x0006ac00010f7983 */ /* 0x000e240000100800 */
[----:B0-----:R-:W-:-:S04]  /*7130*/  @P0 LOP3.LUT R15, R15, R14, RZ, 0x3c, !PT ;  /* 0x0000000e0f0f0212 */ /* 0x001fc800078e3cff */
[----:B------:R-:W-:-:S04]  /*7140*/  @P0 LOP3.LUT R14, R15, R14, RZ, 0x3c, !PT ;  /* 0x0000000e0f0e0212 */ /* 0x000fc800078e3cff */
[----:B------:R-:W-:-:S05]  /*7150*/  @P0 LOP3.LUT R15, R15, R14, RZ, 0x3c, !PT ;  /* 0x0000000e0f0f0212 */ /* 0x000fca00078e3cff */
[----:B------:R0:W3:Y:S04]  /*7160*/  @P0 LDG.E.U16 R23, desc[UR14][R14.64] ;  /* 0x0000000e0e170981 */ /* 0x0000e8000c1e1500 */
[----:B------:R-:W0:Y:S04]  /*7170*/  LDL R14, [R1+0x6a0] ;  /* 0x0006a000010e7983 */ /* 0x000e280000100800 */
[----:B------:R-:W0:Y:S01]  /*7180*/  LDL R15, [R1+0x6a4] ;  /* 0x0006a400010f7983 */ /* 0x000e220000100800 */
[----:B------:R-:W-:Y:S02]  /*7190*/  PRMT R99, RZ, 0x7610, R99 ;  /* 0x00007610ff637816 */ /* 0x000fe40000000063 */
[----:B------:R-:W-:-:S02]  /*71a0*/  ISETP.GT.AND P1, PT, R2, 0x15, PT ;  /* 0x000000150200780c */ /* 0x000fc40003f24270 */
[----:B------:R-:W-:Y:S02]  /*71b0*/  PRMT R12, RZ, 0x7610, R12 ;  /* 0x00007610ff0c7816 */ /* 0x000fe4000000000c */
[----:B------:R-:W-:Y:S02]  /*71c0*/  ISETP.GT.AND P0, PT, R2, 0x16, PT ;  /* 0x000000160200780c */ /* 0x000fe40003f04270 */
[----:B0-----:R-:W-:-:S04]  /*71d0*/  @P2 LOP3.LUT R15, R15, R14, RZ, 0x3c, !PT ;  /* 0x0000000e0f0f2212 */ /* 0x001fc800078e3cff */
        /* <DEDUP_REMOVED lines=14> */
[----:B------:R-:W3:Y:S02]  /*72c0*/  LDL R15, [R1+0x694] ;  /* 0x00069400010f7983 */ /* 0x000ee40000100800 */
[----:B---3--:R-:W-:-:S04]  /*72d0*/  @P4 LOP3.LUT R15, R15, R14, RZ, 0x3c, !PT ;  /* 0x0000000e0f0f4212 */ /* 0x008fc800078e3cff */
        /* <DEDUP_REMOVED lines=52> */
[----:B0-----:R-:W3:Y:S04]  /*7620*/  LDL.LU R71, [R1+0xa28] ;  /* 0x000a280001477983 */ /* 0x001ee80000300800 */
[----:B------:R-:W2:Y:S04]  /*7630*/  LDL R14, [R1+0x660] ;  /* 0x00066000010e7983 */ /* 0x000ea80000100800 */
[----:B------:R-:W2:Y:S01]  /*7640*/  LDL R15, [R1+0x664] ;  /* 0x00066400010f7983 */ /* 0x000ea20000100800 */
[----:B------:R-:W-:-:S02]  /*7650*/  PRMT R69, RZ, 0x7610, R69 ;  /* 0x00007610ff457816 */ /* 0x000fc40000000045 */
[C---:B------:R-:W-:Y:S02]  /*7660*/  ISETP.GT.AND P2, PT, R2.reuse, 0x1c, PT ;  /* 0x0000001c0200780c */ /* 0x040fe40003f44270 */
[----:B------:R-:W-:Y:S02]  /*7670*/  PRMT R66, RZ, 0x7610, R66 ;  /* 0x00007610ff427816 */ /* 0x000fe40000000042 */
[C---:B------:R-:W-:Y:S02]  /*7680*/  ISETP.GT.AND P3, PT, R2.reuse, 0x1d, PT ;  /* 0x0000001d0200780c */ /* 0x040fe40003f64270 */
[----:B------:R-:W-:Y:S02]  /*7690*/  PRMT R67, RZ, 0x7610, R67 ;  /* 0x00007610ff437816 */ /* 0x000fe40000000043 */
[----:B------:R-:W-:Y:S02]  /*76a0*/  ISETP.GT.AND P4, PT, R2, 0x1e, PT ;  /* 0x0000001e0200780c */ /* 0x000fe40003f84270 */
[----:B--2---:R-:W-:-:S04]  /*76b0*/  @P1 LOP3.LUT R15, R15, R14, RZ, 0x3c, !PT ;  /* 0x0000000e0f0f1212 */ /* 0x004fc800078e3cff */
[----:B------:R-:W-:-:S04]  /*76c0*/  @P1 LOP3.LUT R14, R15, R14, RZ, 0x3c, !PT ;  /* 0x0000000e0f0e1212 */ /* 0x000fc800078e3cff */
[----:B------:R-:W-:-:S05]  /*76d0*/  @P1 LOP3.LUT R15, R15, R14, RZ, 0x3c, !PT ;  /* 0x0000000e0f0f1212 */ /* 0x000fca00078e3cff */
[----:B------:R-:W2:Y:S04]  /*76e0*/  @P1 LDG.E.U16 R68, desc[UR14][R14.64] ;  /* 0x0000000e0e441981 */ /* 0x000ea8000c1e1500 */
[----:B--2---:R0:W-:Y:S04]  /*76f0*/  STL [R1+0x1fc], R68 ;  /* 0x0001fc4401007387 */ /* 0x0041e80000100800 */
[----:B0-----:R-:W2:Y:S04]  /*7700*/  LDL.LU R68, [R1+0xa24] ;  /* 0x000a240001447983 */ /* 0x001ea80000300800 */
[----:B------:R-:W4:Y:S04]  /*7710*/  LDL R14, [R1+0x658] ;  /* 0x00065800010e7983 */ /* 0x000f280000100800 */
[----:B------:R-:W4:Y:S02]  /*7720*/  LDL R15, [R1+0x65c] ;  /* 0x00065c00010f7983 */ /* 0x000f240000100800 */
[----:B----4-:R-:W-:-:S04]  /*7730*/  @P0 LOP3.LUT R15, R15, R14, RZ, 0x3c, !PT ;  /* 0x0000000e0f0f0212 */ /* 0x010fc800078e3cff */
[----:B------:R-:W-:-:S04]  /*7740*/  @P0 LOP3.LUT R14, R15, R14, RZ, 0x3c, !PT ;  /* 0x0000000e0f0e0212 */ /* 0x000fc800078e3cff */
[----:B------:R-:W-:-:S05]  /*7750*/  @P0 LOP3.LUT R15, R15, R14, RZ, 0x3c, !PT ;  /* 0x0000000e0f0f0212 */ /* 0x000fca00078e3cff */
[----:B------:R-:W4:Y:S04]  /*7760*/  @P0 LDG.E.U16 R69, desc[UR14][R14.64] ;  /* 0x0000000e0e450981 */ /* 0x000f28000c1e1500 */
[----:B----4-:R0:W-:Y:S04]  /*7770*/  STL [R1+0x1f8], R69 ;  /* 0x0001f84501007387 */ /* 0x0101e80000100800 */
[----:B0-----:R-:W2:Y:S04]  /*7780*/  LDL.LU R69, [R1+0xa20] ;  /* 0x000a200001457983 */ /* 0x001ea80000300800 */
[----:B------:R-:W4:Y:S04]  /*7790*/  LDL R14, [R1+0x650] ;  /* 0x00065000010e7983 */ /* 0x000f280000100800 */
[----:B------:R-:W4:Y:S01]  /*77a0*/  LDL R15, [R1+0x654] ;  /* 0x00065400010f7983 */ /* 0x000f220000100800 */
[----:B------:R-:W-:-:S02]  /*77b0*/  PRMT R64, RZ, 0x7610, R64 ;  /* 0x00007610ff407816 */ /* 0x000fc40000000040 */
        /* <DEDUP_REMOVED lines=9> */
[----:B------:R-:W3:Y:S04]  /*7850*/  LDL R14, [R1+0x648] ;  /* 0x00064800010e7983 */ /* 0x000ee80000100800 */
[----:B------:R-:W3:Y:S02]  /*7860*/  LDL R15, [R1+0x64c] ;  /* 0x00064c00010f7983 */ /* 0x000ee40000100800 */
[----:B---3--:R-:W-:-:S04]  /*7870*/  @P3 LOP3.LUT R15, R15, R14, RZ, 0x3c, !PT ;  /* 0x0000000e0f0f3212 */ /* 0x008fc800078e3cff */
[----:B------:R-:W-:-:S04]  /*7880*/  @P3 LOP3.LUT R14, R15, R14, RZ, 0x3c, !PT ;  /* 0x0000000e0f0e3212 */ /* 0x000fc800078e3cff */
[----:B------:R-:W-:-:S05]  /*7890*/  @P3 LOP3.LUT R15, R15, R14, RZ, 0x3c, !PT ;  /* 0x0000000e0f0f3212 */ /* 0x000fca00078e3cff */
[----:B------:R-:W3:Y:S04]  /*78a0*/  @P3 LDG.E.U16 R67, desc[UR14][R14.64] ;  /* 0x0000000e0e433981 */ /* 0x000ee8000c1e1500 */
[----:B---3--:R0:W-:Y:S04]  /*78b0*/  STL [R1+0x1f0], R67 ;  /* 0x0001f04301007387 */ /* 0x0081e80000100800 */
        /* <DEDUP_REMOVED lines=22> */
[----:B0-----:R-:W3:Y:S04]  /*7a20*/  LDL.LU R65, [R1+0xa10] ;  /* 0x000a100001417983 */ /* 0x001ee80000300800 */
[----:B------:R-:W2:Y:S04]  /*7a30*/  LDL R14, [R1+0x630] ;  /* 0x00063000010e7983 */ /* 0x000ea80000100800 */
[----:B------:R-:W2:Y:S02]  /*7a40*/  LDL R15, [R1+0x634] ;  /* 0x00063400010f7983 */ /* 0x000ea40000100800 */
[----:B--2---:R-:W-:-:S04]  /*7a50*/  @P0 LOP3.LUT R15, R15, R14, RZ, 0x3c, !PT ;  /* 0x0000000e0f0f0212 */ /* 0x004fc800078e3cff */
[----:B------:R-:W-:-:S04]  /*7a60*/  @P0 LOP3.LUT R14, R15, R14, RZ, 0x3c, !PT ;  /* 0x0000000e0f0e0212 */ /* 0x000fc800078e3cff */
[----:B------:R-:W-:-:S05]  /*7a70*/  @P0 LOP3.LUT R15, R15, R14, RZ, 0x3c, !PT ;  /* 0x0000000e0f0f0212 */ /* 0x000fca00078e3cff */
[----:B------:R0:W2:Y:S04]  /*7a80*/  @P0 LDG.E.U16 R94, desc[UR14][R14.64] ;  /* 0x0000000e0e5e0981 */ /* 0x0000a8000c1e1500 */
        /* <DEDUP_REMOVED lines=81> */
[C---:B------:R-:W-:Y:S02]  /*7fa0*/  ISETP.GT.AND P3, PT, R2.reuse, 0x2c, PT ;  /* 0x0000002c0200780c */ /* 0x040fe40003f64270 */
[----:B------:R-:W-:Y:S02]  /*7fb0*/  PRMT R52, RZ, 0x7610, R52 ;  /* 0x00007610ff347816 */ /* 0x000fe40000000034 */
[----:B------:R-:W-:Y:S02]  /*7fc0*/  ISETP.GT.AND P4, PT, R2, 0x2d, PT ;  /* 0x0000002d0200780c */ /* 0x000fe40003f84270 */
[----:B0-----:R-:W-:-:S04]  /*7fd0*/  @P1 LOP3.LUT R15, R15, R14, RZ, 0x3c, !PT ;  /* 0x0000000e0f0f1212 */ /* 0x001fc800078e3cff */
[----:B------:R-:W-:-:S04]  /*7fe0*/  @P1 LOP3.LUT R14, R15, R14, RZ, 0x3c, !PT ;  /* 0x0000000e0f0e1212 */ /* 0x000fc800078e3cff */
[----:B------:R-:W-:-:S05]  /*7ff0*/  @P1 LOP3.LUT R15, R15, R14, RZ, 0x3c, !PT ;  /* 0x0000000e0f0f1212 */ /* 0x000fca00078e3cff */
[----:B------:R-:W2:Y:S04]  /*8000*/  @P1 LDG.E.U16 R57, desc[UR14][R14.64] ;  /* 0x0000000e0e391981 */ /* 0x000ea8000c1e1500 */
[----:B--2---:R0:W-:Y:S04]  /*8010*/  STL [R1+0x1b4], R57 ;  /* 0x0001b43901007387 */ /* 0x0041e80000100800 */
        /* <DEDUP_REMOVED lines=181> */
[----:B------:R-:W3:Y:S04]  /*8b70*/  LDL R14, [R1+0x548] ;  /* 0x00054800010e7983 */ /* 0x000ee80000100800 */
[----:B------:R-:W3:Y:S04]  /*8b80*/  LDL R15, [R1+0x54c] ;  /* 0x00054c00010f7983 */ /* 0x000ee80000100800 */
[----:B----4-:R0:W-:Y:S04]  /*8b90*/  STL [R1+0x180], R87 ;  /* 0x0001805701007387 */ /* 0x0101e80000100800 */
[----:B0-----:R-:W4:Y:S01]  /*8ba0*/  LDL R87, [R1+0x52c] ;  /* 0x00052c0001577983 */ /* 0x001f220000100800 */
[----:B------:R-:W-:-:S02]  /*8bb0*/  PRMT R39, RZ, 0x7610, R39 ;  /* 0x00007610ff277816 */ /* 0x000fc40000000027 */
[C---:B------:R-:W-:Y:S02]  /*8bc0*/  ISETP.GT.AND P2, PT, R2.reuse, 0x3f, PT ;  /* 0x0000003f0200780c */ /* 0x040fe40003f44270 */
[-C--:B---3--:R-:W-:Y:S02]  /*8bd0*/  @P1 LOP3.LUT R15, R15, R14.reuse, RZ, 0x3c, !PT ;  /* 0x0000000e0f0f1212 */ /* 0x088fe400078e3cff */
[----:B------:R-:W-:Y:S02]  /*8be0*/  PRMT R36, RZ, 0x7610, R36 ;  /* 0x00007610ff247816 */ /* 0x000fe40000000024 */
[C---:B------:R-:W-:Y:S02]  /*8bf0*/  @P1 LOP3.LUT R14, R15.reuse, R14, RZ, 0x3c, !PT ;  /* 0x0000000e0f0e1212 */ /* 0x040fe400078e3cff */
[----:B------:R-:W-:Y:S02]  /*8c00*/  ISETP.GT.AND P3, PT, R2, 0x40, PT ;  /* 0x000000400200780c */ /* 0x000fe40003f64270 */
[----:B------:R-:W-:-:S02]  /*8c10*/  @P1 LOP3.LUT R15, R15, R14, RZ, 0x3c, !PT ;  /* 0x0000000e0f0f1212 */ /* 0x000fc400078e3cff */
[----:B------:R-:W-:Y:S02]  /*8c20*/  PRMT R90, RZ, 0x7610, R90 ;  /* 0x00007610ff5a7816 */ /* 0x000fe4000000005a */
[----:B------:R-:W-:Y:S01]  /*8c30*/  ISETP.GT.AND P4, PT, R2, 0x41, PT ;  /* 0x000000410200780c */ /* 0x000fe20003f84270 */
[----:B------:R-:W3:Y:S04]  /*8c40*/  @P1 LDG.E.U16 R38, desc[UR14][R14.64] ;  /* 0x0000000e0e261981 */ /* 0x000ee8000c1e1500 */
[----:B---3--:R0:W-:Y:S04]  /*8c50*/  STL [R1+0x17c], R38 ;  /* 0x00017c2601007387 */ /* 0x0081e80000100800 */
        /* <DEDUP_REMOVED lines=26> */
[----:B------:R0:W4:Y:S04]  /*8e00*/  @P3 LDG.E.U16 R90, desc[UR14][R14.64] ;  /* 0x0000000e0e5a3981 */ /* 0x000128000c1e1500 */
[----:B------:R-:W3:Y:S01]  /*8e10*/  LDL R15, [R1+0x528] ;  /* 0x00052800010f7983 */ /* 0x000ee20000100800 */
[----:B0-----:R-:W-:-:S03]  /*8e20*/  @P4 IMAD.MOV.U32 R14, RZ, RZ, R87 ;  /* 0x000000ffff0e4224 */ /* 0x001fc600078e0057 */
[----:B------:R-:W2:Y:S04]  /*8e30*/  LDL R87, [R1+0x500] ;  /* 0x0005000001577983 */ /* 0x000ea80000100800 */
[----:B---3--:R0:W3:Y:S04]  /*8e40*/  @P4 LDG.E.U16 R24, desc[UR14][R14.64] ;  /* 0x0000000e0e184981 */ /* 0x0080e8000c1e1500 */
[----:B------:R-:W0:Y:S04]  /*8e50*/  LDL R14, [R1+0x520] ;  /* 0x00052000010e7983 */ /* 0x000e280000100800 */
[----:B------:R-:W0:Y:S02]  /*8e60*/  LDL R15, [R1+0x524] ;  /* 0x00052400010f7983 */ /* 0x000e240000100800 */
[----:B0-----:R-:W-:-:S04]  /*8e70*/  @P1 LOP3.LUT R15, R15, R14, RZ, 0x3c, !PT ;  /* 0x0000000e0f0f1212 */ /* 0x001fc800078e3cff */
[----:B------:R-:W-:-:S04]  /*8e80*/  @P1 LOP3.LUT R14, R15, R14, RZ, 0x3c, !PT ;  /* 0x0000000e0f0e1212 */ /* 0x000fc800078e3cff */
[----:B------:R-:W-:-:S05]  /*8e90*/  @P1 LOP3.LUT R15, R15, R14, RZ, 0x3c, !PT ;  /* 0x0000000e0f0f1212 */ /* 0x000fca00078e3cff */
[----:B------:R-:W4:Y:S04]  /*8ea0*/  @P1 LDG.E.U16 R37, desc[UR14][R14.64] ;  /* 0x0000000e0e251981 */ /* 0x000f28000c1e1500 */
[----:B---3--:R0:W-:Y:S04]  /*8eb0*/  STL [R1+0x170], R24 ;  /* 0x0001701801007387 */ /* 0x0081e80000100800 */
[----:B0-----:R-:W3:Y:S04]  /*8ec0*/  LDL R24, [R1+0x504] ;  /* 0x0005040001187983 */ /* 0x001ee80000100800 */
[----:B----4-:R0:W-:Y:S04]  /*8ed0*/  STL [R1+0x16c], R37 ;  /* 0x00016c2501007387 */ /* 0x0101e80000100800 */
[----:B0-----:R-:W4:Y:S04]  /*8ee0*/  LDL.LU R37, [R1+0x9a0] ;  /* 0x0009a00001257983 */ /* 0x001f280000300800 */
[----:B------:R-:W2:Y:S04]  /*8ef0*/  LDL R14, [R1+0x518] ;  /* 0x00051800010e7983 */ /* 0x000ea80000100800 */
[----:B------:R-:W2:Y:S01]  /*8f00*/  LDL R15, [R1+0x51c] ;  /* 0x00051c00010f7983 */ /* 0x000ea20000100800 */
[----:B------:R-:W-:-:S02]  /*8f10*/  PRMT R27, RZ, 0x7610, R27 ;  /* 0x00007610ff1b7816 */ /* 0x000fc4000000001b */
[----:B--2---:R-:W-:-:S04]  /*8f20*/  @P0 LOP3.LUT R15, R15, R14, RZ, 0x3c, !PT ;  /* 0x0000000e0f0f0212 */ /* 0x004fc800078e3cff */
[----:B------:R-:W-:-:S04]  /*8f30*/  @P0 LOP3.LUT R14, R15, R14, RZ, 0x3c, !PT ;  /* 0x0000000e0f0e0212 */ /* 0x000fc800078e3cff */
[----:B------:R-:W-:-:S05]  /*8f40*/  @P0 LOP3.LUT R15, R15, R14, RZ, 0x3c, !PT ;  /* 0x0000000e0f0f0212 */ /* 0x000fca00078e3cff */
[----:B------:R0:W2:Y:S04]  /*8f50*/  @P0 LDG.E.U16 R27, desc[UR14][R14.64] ;  /* 0x0000000e0e1b0981 */ /* 0x0000a8000c1e1500 */
[----:B------:R-:W0:Y:S04]  /*8f60*/  LDL R14, [R1+0x510] ;  /* 0x00051000010e7983 */ /* 0x000e280000100800 */
[----:B------:R-:W0:Y:S01]  /*8f70*/  LDL R15, [R1+0x514] ;  /* 0x00051400010f7983 */ /* 0x000e220000100800 */
[----:B------:R-:W-:Y:S02]  /*8f80*/  ISETP.GT.AND P2, PT, R2, 0x44, PT ;  /* 0x000000440200780c */ /* 0x000fe40003f44270 */
[----:B------:R-:W-:-:S11]  /*8f90*/  PRMT R34, RZ, 0x7610, R34 ;  /* 0x00007610ff227816 */ /* 0x000fd60000000022 */
[----:B0-----:R-:W-:-:S04]  /*8fa0*/  @P2 LOP3.LUT R15, R15, R14, RZ, 0x3c, !PT ;  /* 0x0000000e0f0f2212 */ /* 0x001fc800078e3cff */
[----:B------:R-:W-:-:S04]  /*8fb0*/  @P2 LOP3.LUT R14, R15, R14, RZ, 0x3c, !PT ;  /* 0x0000000e0f0e2212 */ /* 0x000fc800078e3cff */
[----:B------:R-:W-:-:S05]  /*8fc0*/  @P2 LOP3.LUT R15, R15, R14, RZ, 0x3c, !PT ;  /* 0x0000000e0f0f2212 */ /* 0x000fca00078e3cff */
[----:B------:R-:W3:Y:S04]  /*8fd0*/  @P2 LDG.E.U16 R34, desc[UR14][R14.64] ;  /* 0x0000000e0e222981 */ /* 0x000ee8000c1e1500 */
[----:B--2---:R0:W-:Y:S04]  /*8fe0*/  STL [R1+0x168], R27 ;  /* 0x0001681b01007387 */ /* 0x0041e80000100800 */
[----:B0-----:R-:W2:Y:S04]  /*8ff0*/  LDL R27, [R1+0x4f4] ;  /* 0x0004f400011b7983 */ /* 0x001ea80000100800 */
[----:B---3--:R0:W-:Y:S04]  /*9000*/  STL [R1+0x164], R34 ;  /* 0x0001642201007387 */ /* 0x0081e80000100800 */
[----:B0-----:R-:W3:Y:S04]  /*9010*/  LDL.LU R34, [R1+0x99c] ;  /* 0x00099c0001227983 */ /* 0x001ee80000300800 */
[----:B------:R-:W4:Y:S04]  /*9020*/  LDL R14, [R1+0x508] ;  /* 0x00050800010e7983 */ /* 0x000f280000100800 */
[----:B------:R-:W4:Y:S01]  /*9030*/  LDL R15, [R1+0x50c] ;  /* 0x00050c00010f7983 */ /* 0x000f220000100800 */
[----:B------:R-:W-:-:S02]  /*9040*/  ISETP.GT.AND P3, PT, R2, 0x45, PT ;  /* 0x000000450200780c */ /* 0x000fc40003f64270 */
[----:B------:R-:W-:-:S11]  /*9050*/  PRMT R35, RZ, 0x7610, R35 ;  /* 0x00007610ff237816 */ /* 0x000fd60000000023 */
[----:B----4-:R-:W-:-:S04]  /*9060*/  @P3 LOP3.LUT R15, R15, R14, RZ, 0x3c, !PT ;  /* 0x0000000e0f0f3212 */ /* 0x010fc800078e3cff */
[----:B------:R-:W-:-:S04]  /*9070*/  @P3 LOP3.LUT R14, R15, R14, RZ, 0x3c, !PT ;  /* 0x0000000e0f0e3212 */ /* 0x000fc800078e3cff */
[----:B------:R-:W-:-:S05]  /*9080*/  @P3 LOP3.LUT R15, R15, R14, RZ, 0x3c, !PT ;  /* 0x0000000e0f0f3212 */ /* 0x000fca00078e3cff */
[----:B------:R0:W4:Y:S01]  /*9090*/  @P3 LDG.E.U16 R35, desc[UR14][R14.64] ;  /* 0x0000000e0e233981 */ /* 0x000122000c1e1500 */
[----:B------:R-:W-:Y:S02]  /*90a0*/  ISETP.GT.AND P4, PT, R2, 0x46, PT ;  /* 0x000000460200780c */ /* 0x000fe40003f84270 */
[----:B------:R-:W-:-:S11]  /*90b0*/  PRMT R17, RZ, 0x7610, R17 ;  /* 0x00007610ff117816 */ /* 0x000fd60000000011 */
[----:B0-----:R-:W-:Y:S02]  /*90c0*/  @P4 IMAD.MOV.U32 R14, RZ, RZ, R24 ;  /* 0x000000ffff0e4224 */ /* 0x001fe400078e0018 */
[----:B------:R-:W-:-:S05]  /*90d0*/  @P4 IMAD.MOV.U32 R15, RZ, RZ, R87 ;  /* 0x000000ffff0f4224 */ /* 0x000fca00078e0057 */
[----:B------:R0:W2:Y:S04]  /*90e0*/  @P4 LDG.E.U16 R17, desc[UR14][R14.64] ;  /* 0x0000000e0e114981 */ /* 0x0000a8000c1e1500 */
[----:B----4-:R1:W-:Y:S04]  /*90f0*/  STL [R1+0x160], R35 ;  /* 0x0001602301007387 */ /* 0x0103e80000100800 */
[----:B-1----:R-:W3:Y:S04]  /*9100*/  LDL.LU R35, [R1+0x998] ;  /* 0x0009980001237983 */ /* 0x002ee80000300800 */
[----:B------:R-:W0:Y:S04]  /*9110*/  LDL R14, [R1+0x4f8] ;  /* 0x0004f800010e7983 */ /* 0x000e280000100800 */
[----:B------:R-:W0:Y:S01]  /*9120*/  LDL R15, [R1+0x4fc] ;  /* 0x0004fc00010f7983 */ /* 0x000e220000100800 */
[----:B------:R-:W-:-:S02]  /*9130*/  ISETP.GT.AND P1, PT, R2, 0x47, PT ;  /* 0x000000470200780c */ /* 0x000fc40003f24270 */
[----:B------:R-:W-:Y:S01]  /*9140*/  PRMT R32, RZ, 0x7610, R32 ;  /* 0x00007610ff207816 */ /* 0x000fe20000000020 */
[----:B------:R-:W4:Y:S04]  /*9150*/  LDL R87, [R1+0x4e4] ;  /* 0x0004e40001577983 */ /* 0x000f280000100800 */
[----:B------:R-:W3:Y:S06]  /*9160*/  LDL R24, [R1+0x4d8] ;  /* 0x0004d80001187983 */ /* 0x000eec0000100800 */
[----:B0-----:R-:W-:-:S04]  /*9170*/  @P1 LOP3.LUT R15, R15, R14, RZ, 0x3c, !PT ;  /* 0x0000000e0f0f1212 */ /* 0x001fc800078e3cff */
[----:B------:R-:W-:-:S04]  /*9180*/  @P1 LOP3.LUT R14, R15, R14, RZ, 0x3c, !PT ;  /* 0x0000000e0f0e1212 */ /* 0x000fc800078e3cff */
[----:B------:R-:W-:-:S05]  /*9190*/  @P1 LOP3.LUT R15, R15, R14, RZ, 0x3c, !PT ;  /* 0x0000000e0f0f1212 */ /* 0x000fca00078e3cff */
[----:B------:R-:W4:Y:S04]  /*91a0*/  @P1 LDG.E.U16 R32, desc[UR14][R14.64] ;  /* 0x0000000e0e201981 */ /* 0x000f28000c1e1500 */
[----:B--2---:R0:W-:Y:S04]  /*91b0*/  STL [R1+0x15c], R17 ;  /* 0x00015c1101007387 */ /* 0x0041e80000100800 */
[----:B0-----:R-:W2:Y:S01]  /*91c0*/  LDL R17, [R1+0x4dc] ;  /* 0x0004dc0001117983 */ /* 0x001ea20000100800 */
[----:B------:R-:W-:-:S03]  /*91d0*/  ISETP.GT.AND P0, PT, R2, 0x48, PT ;  /* 0x000000480200780c */ /* 0x000fc60003f04270 */
[----:B----4-:R0:W-:Y:S04]  /*91e0*/  STL [R1+0x158], R32 ;  /* 0x0001582001007387 */ /* 0x0101e80000100800 */
[----:B0-----:R-:W4:Y:S04]  /*91f0*/  LDL.LU R32, [R1+0x994] ;  /* 0x0009940001207983 */ /* 0x001f280000300800 */
[----:B------:R-:W3:Y:S01]  /*9200*/  LDL R15, [R1+0x4f0] ;  /* 0x0004f000010f7983 */ /* 0x000ee20000100800 */
[----:B------:R-:W-:Y:S01]  /*9210*/  PRMT R89, RZ, 0x7610, R89 ;  /* 0x00007610ff597816 */ /* 0x000fe20000000059 */
[----:B------:R-:W-:Y:S01]  /*9220*/  @P0 IMAD.MOV.U32 R14, RZ, RZ, R27 ;  /* 0x000000ffff0e0224 */ /* 0x000fe200078e001b */
[----:B------:R-:W-:Y:S01]  /*9230*/  ISETP.GT.AND P2, PT, R2, 0x49, PT ;  /* 0x000000490200780c */ /* 0x000fe20003f44270 */
[----:B------:R-:W4:Y:S04]  /*9240*/  LDL R27, [R1+0x4d4] ;  /* 0x0004d400011b7983 */ /* 0x000f280000100800 */
[----:B---3--:R0:W3:Y:S04]  /*9250*/  @P0 LDG.E.U16 R89, desc[UR14][R14.64] ;  /* 0x0000000e0e590981 */ /* 0x0080e8000c1e1500 */
[----:B------:R-:W0:Y:S04]  /*9260*/  LDL R14, [R1+0x4e8] ;  /* 0x0004e800010e7983 */ /* 0x000e280000100800 */
[----:B------:R-:W0:Y:S01]  /*9270*/  LDL R15, [R1+0x4ec] ;  /* 0x0004ec00010f7983 */ /* 0x000e220000100800 */
[----:B------:R-:W-:-:S02]  /*9280*/  PRMT R11, RZ, 0x7610, R11 ;  /* 0x00007610ff0b7816 */ /* 0x000fc4000000000b */
[----:B------:R-:W-:Y:S02]  /*9290*/  ISETP.GT.AND P3, PT, R2, 0x4a, PT ;  /* 0x0000004a0200780c */ /* 0x000fe40003f64270 */
[----:B0-----:R-:W-:-:S04]  /*92a0*/  @P2 LOP3.LUT R15, R15, R14, RZ, 0x3c, !PT ;  /* 0x0000000e0f0f2212 */ /* 0x001fc800078e3cff */
[----:B------:R-:W-:-:S04]  /*92b0*/  @P2 LOP3.LUT R14, R15, R14, RZ, 0x3c, !PT ;  /* 0x0000000e0f0e2212 */ /* 0x000fc800078e3cff */
[----:B------:R-:W-:-:S05]  /*92c0*/  @P2 LOP3.LUT R15, R15, R14, RZ, 0x3c, !PT ;  /* 0x0000000e0f0f2212 */ /* 0x000fca00078e3cff */
[----:B------:R0:W3:Y:S04]  /*92d0*/  @P2 LDG.E.U16 R11, desc[UR14][R14.64] ;  /* 0x0000000e0e0b2981 */ /* 0x0000e8000c1e1500 */
[----:B------:R-:W2:Y:S01]  /*92e0*/  LDL R15, [R1+0x4e0] ;  /* 0x0004e000010f7983 */ /* 0x000ea20000100800 */
[C---:B------:R-:W-:Y:S01]  /*92f0*/  ISETP.GT.AND P4, PT, R2.reuse, 0x4b, PT ;  /* 0x0000004b0200780c */ /* 0x040fe20003f84270 */
[----:B0-----:R-:W-:Y:S01]  /*9300*/  @P3 IMAD.MOV.U32 R14, RZ, RZ, R87 ;  /* 0x000000ffff0e3224 */ /* 0x001fe200078e0057 */
[----:B------:R-:W-:Y:S01]  /*9310*/  PRMT R84, RZ, 0x7610, R84 ;  /* 0x00007610ff547816 */ /* 0x000fe20000000054 */
[----:B------:R-:W3:Y:S01]  /*9320*/  LDL R87, [R1+0x4cc] ;  /* 0x0004cc0001577983 */ /* 0x000ee20000100800 */
[----:B------:R-:W-:Y:S02]  /*9330*/  PRMT R16, RZ, 0x7610, R16 ;  /* 0x00007610ff107816 */ /* 0x000fe40000000010 */
[----:B------:R-:W-:-:S02]  /*9340*/  ISETP.GT.AND P1, PT, R2, 0x4c, PT ;  /* 0x0000004c0200780c */ /* 0x000fc40003f24270 */
[----:B--2---:R0:W2:Y:S05]  /*9350*/  @P3 LDG.E.U16 R84, desc[UR14][R14.64] ;  /* 0x0000000e0e543981 */ /* 0x0040aa000c1e1500 */
[----:B0-----:R-:W-:Y:S02]  /*9360*/  @P4 IMAD.MOV.U32 R14, RZ, RZ, R17 ;  /* 0x000000ffff0e4224 */ /* 0x001fe400078e0011 */
[----:B------:R-:W-:Y:S01]  /*9370*/  @P4 IMAD.MOV.U32 R15, RZ, RZ, R24 ;  /* 0x000000ffff0f4224 */ /* 0x000fe200078e0018 */
[----:B------:R-:W-:Y:S01]  /*9380*/  PRMT R25, RZ, 0x7610, R25 ;  /* 0x00007610ff197816 */ /* 0x000fe20000000019 */
[----:B------:R-:W3:Y:S04]  /*9390*/  LDL R24, [R1+0x4c0] ;  /* 0x0004c00001187983 */ /* 0x000ee80000100800 */
[----:B------:R4:W3:Y:S04]  /*93a0*/  @P4 LDG.E.U16 R16, desc[UR14][R14.64] ;  /* 0x0000000e0e104981 */ /* 0x0008e8000c1e1500 */
[----:B------:R-:W3:Y:S04]  /*93b0*/  LDL R17, [R1+0x4c4] ;  /* 0x0004c40001117983 */ /* 0x000ee80000100800 */
[----:B------:R-:W3:Y:S01]  /*93c0*/  LDL R15, [R1+0x4d0] ;  /* 0x0004d000010f7983 */ /* 0x000ee20000100800 */
[----:B----4-:R-:W-:-:S03]  /*93d0*/  @P1 IMAD.MOV.U32 R14, RZ, RZ, R27 ;  /* 0x000000ffff0e1224 */ /* 0x010fc600078e001b */
[----:B--2---:R0:W-:Y:S04]  /*93e0*/  STL [R1+0x154], R84 ;  /* 0x0001545401007387 */ /* 0x0041e80000100800 */
[----:B0-----:R-:W2:Y:S04]  /*93f0*/  LDL R84, [R1+0x4b8] ;  /* 0x0004b80001547983 */ /* 0x001ea80000100800 */
[----:B---3--:R0:W-:Y:S01]  /*9400*/  STL [R1+0x150], R16 ;  /* 0x0001501001007387 */ /* 0x0081e20000100800 */
[C---:B------:R-:W-:Y:S02]  /*9410*/  ISETP.GT.AND P0, PT, R2.reuse, 0x4d, PT ;  /* 0x0000004d0200780c */ /* 0x040fe40003f04270 */
[----:B------:R-:W-:Y:S01]  /*9420*/  ISETP.GT.AND P2, PT, R2, 0x4e, PT ;  /* 0x0000004e0200780c */ /* 0x000fe20003f44270 */
[----:B------:R-:W3:Y:S04]  /*9430*/  LDL R27, [R1+0x4b0] ;  /* 0x0004b000011b7983 */ /* 0x000ee80000100800 */
[----:B------:R1:W4:Y:S04]  /*9440*/  @P1 LDG.E.U16 R25, desc[UR14][R14.64] ;  /* 0x0000000e0e191981 */ /* 0x000328000c1e1500 */
[----:B0-----:R-:W2:Y:S04]  /*9450*/  LDL R16, [R1+0x4bc] ;  /* 0x0004bc0001107983 */ /* 0x001ea80000100800 */
[----:B------:R-:W3:Y:S01]  /*9460*/  LDL R15, [R1+0x4c8] ;  /* 0x0004c800010f7983 */ /* 0x000ee20000100800 */
[----:B------:R-:W-:Y:S01]  /*9470*/  PRMT R85, RZ, 0x7610, R85 ;  /* 0x00007610ff557816 */ /* 0x000fe20000000055 */
[----:B-1----:R-:W-:Y:S01]  /*9480*/  @P0 IMAD.MOV.U32 R14, RZ, RZ, R87 ;  /* 0x000000ffff0e0224 */ /* 0x002fe200078e0057 */
[----:B------:R-:W-:-:S02]  /*9490*/  PRMT R6, RZ, 0x7610, R6 ;  /* 0x00007610ff067816 */ /* 0x000fc40000000006 */
[----:B------:R-:W-:Y:S02]  /*94a0*/  ISETP.GT.AND P3, PT, R2, 0x4f, PT ;  /* 0x0000004f0200780c */ /* 0x000fe40003f64270 */
[----:B------:R-:W-:Y:S01]  /*94b0*/  PRMT R83, RZ, 0x7610, R83 ;  /* 0x00007610ff537816 */ /* 0x000fe20000000053 */
[----:B---3--:R0:W3:Y:S02]  /*94c0*/  @P0 LDG.E.U16 R85, desc[UR14][R14.64] ;  /* 0x0000000e0e550981 */ /* 0x0080e4000c1e1500 */
[----:B0-----:R-:W-:Y:S02]  /*94d0*/  @P2 IMAD.MOV.U32 R14, RZ, RZ, R17 ;  /* 0x000000ffff0e2224 */ /* 0x001fe400078e0011 */
[----:B------:R-:W-:-:S05]  /*94e0*/  @P2 IMAD.MOV.U32 R15, RZ, RZ, R24 ;  /* 0x000000ffff0f2224 */ /* 0x000fca00078e0018 */
[----:B------:R2:W3:Y:S02]  /*94f0*/  @P2 LDG.E.U16 R6, desc[UR14][R14.64] ;  /* 0x0000000e0e062981 */ /* 0x0004e4000c1e1500 */
[----:B--2---:R-:W-:Y:S02]  /*9500*/  @P3 IMAD.MOV.U32 R14, RZ, RZ, R16 ;  /* 0x000000ffff0e3224 */ /* 0x004fe400078e0010 */
[----:B------:R-:W-:-:S05]  /*9510*/  @P3 IMAD.MOV.U32 R15, RZ, RZ, R84 ;  /* 0x000000ffff0f3224 */ /* 0x000fca00078e0054 */
[----:B------:R-:W2:Y:S04]  /*9520*/  @P3 LDG.E.U16 R83, desc[UR14][R14.64] ;  /* 0x0000000e0e533981 */ /* 0x000ea8000c1e1500 */
[----:B----4-:R0:W-:Y:S04]  /*9530*/  STL [R1+0x148], R25 ;  /* 0x0001481901007387 */ /* 0x0101e80000100800 */
[----:B------:R-:W4:Y:S04]  /*9540*/  LDL R24, [R1+0x4a8] ;  /* 0x0004a80001187983 */ /* 0x000f280000100800 */
[----:B------:R-:W4:Y:S04]  /*9550*/  LDL R17, [R1+0x4ac] ;  /* 0x0004ac0001117983 */ /* 0x000f280000100800 */
[----:B0-----:R-:W4:Y:S04]  /*9560*/  LDL R25, [R1+0x4b4] ;  /* 0x0004b40001197983 */ /* 0x001f280000100800 */
[----:B---3--:R-:W-:Y:S04]  /*9570*/  STL [R1+0x948], R6 ;  /* 0x0009480601007387 */ /* 0x008fe80000100800 */
[----:B------:R0:W-:Y:S04]  /*9580*/  STL [R1+0x144], R85 ;  /* 0x0001445501007387 */ /* 0x0001e80000100800 */
[----:B------:R-:W3:Y:S01]  /*9590*/  LDL R16, [R1+0x4a4] ;  /* 0x0004a40001107983 */ /* 0x000ee20000100800 */
[----:B------:R-:W-:-:S02]  /*95a0*/  ISETP.GT.AND P4, PT, R2, 0x50, PT ;  /* 0x000000500200780c */ /* 0x000fc40003f84270 */
[C---:B------:R-:W-:Y:S01]  /*95b0*/  ISETP.GT.AND P1, PT, R2.reuse, 0x51, PT ;  /* 0x000000510200780c */ /* 0x040fe20003f24270 */
[----:B------:R-:W3:Y:S04]  /*95c0*/  LDL R84, [R1+0x498] ;  /* 0x0004980001547983 */ /* 0x000ee80000100800 */
[----:B0-----:R-:W3:Y:S04]  /*95d0*/  LDL R85, [R1+0x4a0] ;  /* 0x0004a00001557983 */ /* 0x001ee80000100800 */
[----:B--2---:R0:W-:Y:S01]  /*95e0*/  STL [R1+0x140], R83 ;  /* 0x0001405301007387 */ /* 0x0041e20000100800 */
[----:B------:R-:W-:Y:S01]  /*95f0*/  PRMT R88, RZ, 0x7610, R88 ;  /* 0x00007610ff587816 */ /* 0x000fe20000000058 */
[----:B------:R-:W-:Y:S01]  /*9600*/  @P4 IMAD.MOV.U32 R15, RZ, RZ, R27 ;  /* 0x000000ffff0f4224 */ /* 0x000fe200078e001b */
[----:B------:R-:W-:Y:S01]  /*9610*/  ISETP.GT.AND P0, PT, R2, 0x52, PT ;  /* 0x000000520200780c */ /* 0x000fe20003f04270 */
[----:B------:R-:W2:Y:S04]  /*9620*/  LDL R27, [R1+0x490] ;  /* 0x00049000011b7983 */ /* 0x000ea80000100800 */
[----:B0-----:R-:W2:Y:S01]  /*9630*/  LDL R83, [R1+0x49c] ;  /* 0x00049c0001537983 */ /* 0x001ea20000100800 */
[----:B----4-:R-:W-:-:S03]  /*9640*/  @P4 IMAD.MOV.U32 R14, RZ, RZ, R25 ;  /* 0x000000ffff0e4224 */ /* 0x010fc600078e0019 */
[----:B------:R-:W4:Y:S01]  /*9650*/  LDL R25, [R1+0x494] ;  /* 0x0004940001197983 */ /* 0x000f220000100800 */
[----:B------:R-:W-:-:S03]  /*9660*/  PRMT R86, RZ, 0x7610, R86 ;  /* 0x00007610ff567816 */ /* 0x000fc60000000056 */
[----:B------:R0:W4:Y:S01]  /*9670*/  @P4 LDG.E.U16 R88, desc[UR14][R14.64] ;  /* 0x0000000e0e584981 */ /* 0x000122000c1e1500 */
[----:B------:R-:W-:Y:S01]  /*9680*/  PRMT R13, RZ, 0x7610, R13 ;  /* 0x00007610ff0d7816 */ /* 0x000fe2000000000d */
[----:B0-----:R-:W-:Y:S02]  /*9690*/  @P1 IMAD.MOV.U32 R14, RZ, RZ, R17 ;  /* 0x000000ffff0e1224 */ /* 0x001fe400078e0011 */
[----:B------:R-:W-:Y:S01]  /*96a0*/  @P1 IMAD.MOV.U32 R15, RZ, RZ, R24 ;  /* 0x000000ffff0f1224 */ /* 0x000fe200078e0018 */
[----:B------:R-:W4:Y:S04]  /*96b0*/  LDL R17, [R1+0x48c] ;  /* 0x00048c0001117983 */ /* 0x000f280000100800 */
[----:B------:R-:W4:Y:S04]  /*96c0*/  LDL R24, [R1+0x488] ;  /* 0x0004880001187983 */ /* 0x000f280000100800 */
[----:B------:R3:W4:Y:S02]  /*96d0*/  @P1 LDG.E.U16 R86, desc[UR14][R14.64] ;  /* 0x0000000e0e561981 */ /* 0x000724000c1e1500 */
[----:B---3--:R-:W-:Y:S01]  /*96e0*/  @P0 IMAD.MOV.U32 R14, RZ, RZ, R16 ;  /* 0x000000ffff0e0224 */ /* 0x008fe200078e0010 */
[----:B------:R-:W-:Y:S01]  /*96f0*/  ISETP.GT.AND P2, PT, R2, 0x53, PT ;  /* 0x000000530200780c */ /* 0x000fe20003f44270 */
[----:B------:R-:W3:Y:S01]  /*9700*/  LDL R16, [R1+0x480] ;  /* 0x0004800001107983 */ /* 0x000ee20000100800 */
[----:B------:R-:W-:-:S05]  /*9710*/  @P0 IMAD.MOV.U32 R15, RZ, RZ, R85 ;  /* 0x000000ffff0f0224 */ /* 0x000fca00078e0055 */
[----:B------:R2:W3:Y:S01]  /*9720*/  @P0 LDG.E.U16 R13, desc[UR14][R14.64] ;  /* 0x0000000e0e0d0981 */ /* 0x0004e2000c1e1500 */
[C---:B------:R-:W-:Y:S02]  /*9730*/  ISETP.GT.AND P3, PT, R2.reuse, 0x54, PT ;  /* 0x000000540200780c */ /* 0x040fe40003f64270 */
[----:B------:R-:W-:Y:S02]  /*9740*/  ISETP.GT.AND P4, PT, R2, 0x55, PT ;  /* 0x000000550200780c */ /* 0x000fe40003f84270 */
[----:B------:R-:W-:Y:S01]  /*9750*/  PRMT R82, RZ, 0x7610, R82 ;  /* 0x00007610ff527816 */ /* 0x000fe20000000052 */
[----:B--2---:R-:W-:Y:S02]  /*9760*/  @P2 IMAD.MOV.U32 R14, RZ, RZ, R83 ;  /* 0x000000ffff0e2224 */ /* 0x004fe400078e0053 */
[----:B------:R-:W-:Y:S01]  /*9770*/  @P2 IMAD.MOV.U32 R15, RZ, RZ, R84 ;  /* 0x000000ffff0f2224 */ /* 0x000fe200078e0054 */
[----:B------:R-:W-:-:S04]  /*9780*/  PRMT R79, RZ, 0x7610, R79 ;  /* 0x00007610ff4f7816 */ /* 0x000fc8000000004f */
[----:B------:R4:W2:Y:S01]  /*9790*/  @P2 LDG.E.U16 R82, desc[UR14][R14.64] ;  /* 0x0000000e0e522981 */ /* 0x0008a2000c1e1500 */
[----:B------:R-:W-:Y:S01]  /*97a0*/  PRMT R78, RZ, 0x7610, R78 ;  /* 0x00007610ff4e7816 */ /* 0x000fe2000000004e */
[----:B----4-:R-:W-:Y:S02]  /*97b0*/  @P3 IMAD.MOV.U32 R14, RZ, RZ, R25 ;  /* 0x000000ffff0e3224 */ /* 0x010fe400078e0019 */
[----:B------:R-:W-:-:S05]  /*97c0*/  @P3 IMAD.MOV.U32 R15, RZ, RZ, R27 ;  /* 0x000000ffff0f3224 */ /* 0x000fca00078e001b */
[----:B------:R0:W4:Y:S02]  /*97d0*/  @P3 LDG.E.U16 R79, desc[UR14][R14.64] ;  /* 0x0000000e0e4f3981 */ /* 0x000124000c1e1500 */
[----:B0-----:R-:W-:Y:S02]  /*97e0*/  @P4 IMAD.MOV.U32 R14, RZ, RZ, R17 ;  /* 0x000000ffff0e4224 */ /* 0x001fe400078e0011 */
[----:B------:R-:W-:-:S05]  /*97f0*/  @P4 IMAD.MOV.U32 R15, RZ, RZ, R24 ;  /* 0x000000ffff0f4224 */ /* 0x000fca00078e0018 */
[----:B------:R0:W2:Y:S04]  /*9800*/  @P4 LDG.E.U16 R78, desc[UR14][R14.64] ;  /* 0x0000000e0e4e4981 */ /* 0x0000a8000c1e1500 */
[----:B---3--:R1:W-:Y:S04]  /*9810*/  STL [R1+0x138], R13 ;  /* 0x0001380d01007387 */ /* 0x0083e80000100800 */
[----:B------:R-:W3:Y:S04]  /*9820*/  LDL R27, [R1+0x478] ;  /* 0x00047800011b7983 */ /* 0x000ee80000100800 */
[----:B------:R-:W3:Y:S04]  /*9830*/  LDL R25, [R1+0x47c] ;  /* 0x00047c0001197983 */ /* 0x000ee80000100800 */
[----:B-1----:R-:W3:Y:S01]  /*9840*/  LDL R13, [R1+0x484] ;  /* 0x00048400010d7983 */ /* 0x002ee20000100800 */
[----:B------:R-:W-:-:S03]  /*9850*/  ISETP.GT.AND P1, PT, R2, 0x56, PT ;  /* 0x000000560200780c */ /* 0x000fc60003f24270 */
[----:B------:R-:W3:Y:S04]  /*9860*/  LDL R24, [R1+0x470] ;  /* 0x0004700001187983 */ /* 0x000ee80000100800 */
[----:B------:R-:W3:Y:S01]  /*9870*/  LDL R17, [R1+0x474] ;  /* 0x0004740001117983 */ /* 0x000ee20000100800 */
[----:B------:R-:W-:Y:S02]  /*9880*/  ISETP.GT.AND P0, PT, R2, 0x57, PT ;  /* 0x000000570200780c */ /* 0x000fe40003f04270 */
[----:B------:R-:W-:-:S03]  /*9890*/  PRMT R81, RZ, 0x7610, R81 ;  /* 0x00007610ff517816 */ /* 0x000fc60000000051 */
[----:B0-----:R-:W-:Y:S01]  /*98a0*/  @P1 IMAD.MOV.U32 R15, RZ, RZ, R16 ;  /* 0x000000ffff0f1224 */ /* 0x001fe200078e0010 */
[----:B----4-:R0:W-:Y:S04]  /*98b0*/  STL [R1+0x130], R79 ;  /* 0x0001304f01007387 */ /* 0x0101e80000100800 */
[----:B0-----:R-:W4:Y:S04]  /*98c0*/  LDL R79, [R1+0x468] ;  /* 0x00046800014f7983 */ /* 0x001f280000100800 */
[----:B--2---:R0:W-:Y:S04]  /*98d0*/  STL [R1+0x12c], R78 ;  /* 0x00012c4e01007387 */ /* 0x0041e80000100800 */
[----:B------:R-:W2:Y:S04]  /*98e0*/  LDL R16, [R1+0x460] ;  /* 0x0004600001107983 */ /* 0x000ea80000100800 */
[----:B0-----:R-:W4:Y:S04]  /*98f0*/  LDL R78, [R1+0x46c] ;  /* 0x00046c00014e7983 */ /* 0x001f280000100800 */
[----:B------:R-:W-:Y:S01]  /*9900*/  STL [R1+0x13c], R86 ;  /* 0x00013c5601007387 */ /* 0x000fe20000100800 */
[----:B---3--:R-:W-:-:S03]  /*9910*/  @P1 IMAD.MOV.U32 R14, RZ, RZ, R13 ;  /* 0x000000ffff0e1224 */ /* 0x008fc600078e000d */
[----:B------:R-:W3:Y:S04]  /*9920*/  LDL R13, [R1+0x464] ;  /* 0x00046400010d7983 */ /* 0x000ee80000100800 */
[----:B------:R0:W3:Y:S02]  /*9930*/  @P1 LDG.E.U16 R81, desc[UR14][R14.64] ;  /* 0x0000000e0e511981 */ /* 0x0000e4000c1e1500 */
[----:B0-----:R-:W-:Y:S02]  /*9940*/  @P0 IMAD.MOV.U32 R14, RZ, RZ, R25 ;  /* 0x000000ffff0e0224 */ /* 0x001fe400078e0019 */
[----:B------:R-:W-:Y:S01]  /*9950*/  @P0 IMAD.MOV.U32 R15, RZ, RZ, R27 ;  /* 0x000000ffff0f0224 */ /* 0x000fe200078e001b */
[----:B------:R-:W3:Y:S04]  /*9960*/  LDL R25, [R1+0x45c] ;  /* 0x00045c0001197983 */ /* 0x000ee80000100800 */
[----:B------:R-:W3:Y:S01]  /*9970*/  LDL R27, [R1+0x458] ;  /* 0x00045800011b7983 */ /* 0x000ee20000100800 */
[----:B------:R-:W-:-:S02]  /*9980*/  ISETP.GT.AND P2, PT, R2, 0x58, PT ;  /* 0x000000580200780c */ /* 0x000fc40003f44270 */
[----:B------:R-:W-:Y:S02]  /*9990*/  PRMT R80, RZ, 0x7610, R80 ;  /* 0x00007610ff507816 */ /* 0x000fe40000000050 */
[C---:B------:R-:W-:Y:S02]  /*99a0*/  ISETP.GT.AND P3, PT, R2.reuse, 0x59, PT ;  /* 0x000000590200780c */ /* 0x040fe40003f64270 */
[C---:B------:R-:W-:Y:S02]  /*99b0*/  ISETP.GT.AND P4, PT, R2.reuse, 0x5a, PT ;  /* 0x0000005a0200780c */ /* 0x040fe40003f84270 */
[----:B------:R0:W3:Y:S01]  /*99c0*/  @P0 LDG.E.U16 R80, desc[UR14][R14.64] ;  /* 0x0000000e0e500981 */ /* 0x0000e2000c1e1500 */
[----:B------:R-:W-:Y:S02]  /*99d0*/  PRMT R22, RZ, 0x7610, R22 ;  /* 0x00007610ff167816 */ /* 0x000fe40000000016 */
[----:B------:R-:W-:Y:S02]  /*99e0*/  PRMT R77, RZ, 0x7610, R77 ;  /* 0x00007610ff4d7816 */ /* 0x000fe4000000004d */
[----:B------:R-:W-:Y:S01]  /*99f0*/  ISETP.GT.AND P1, PT, R2, 0x5b, PT ;  /* 0x0000005b0200780c */ /* 0x000fe20003f24270 */
[----:B0-----:R-:W-:-:S02]  /*9a00*/  @P2 IMAD.MOV.U32 R14, RZ, RZ, R17 ;  /* 0x000000ffff0e2224 */ /* 0x001fc400078e0011 */
[----:B------:R-:W-:-:S05]  /*9a10*/  @P2 IMAD.MOV.U32 R15, RZ, RZ, R24 ;  /* 0x000000ffff0f2224 */ /* 0x000fca00078e0018 */
[----:B------:R4:W3:Y:S01]  /*9a20*/  @P2 LDG.E.U16 R22, desc[UR14][R14.64] ;  /* 0x0000000e0e162981 */ /* 0x0008e2000c1e1500 */
[----:B------:R-:W-:Y:S01]  /*9a30*/  PRMT R29, RZ, 0x7610, R29 ;  /* 0x00007610ff1d7816 */ /* 0x000fe2000000001d */
[----:B----4-:R-:W-:Y:S02]  /*9a40*/  @P3 IMAD.MOV.U32 R14, RZ, RZ, R78 ;  /* 0x000000ffff0e3224 */ /* 0x010fe400078e004e */
[----:B------:R-:W-:-:S05]  /*9a50*/  @P3 IMAD.MOV.U32 R15, RZ, RZ, R79 ;  /* 0x000000ffff0f3224 */ /* 0x000fca00078e004f */
[----:B------:R2:W4:Y:S01]  /*9a60*/  @P3 LDG.E.U16 R77, desc[UR14][R14.64] ;  /* 0x0000000e0e4d3981 */ /* 0x000522000c1e1500 */
[----:B------:R-:W-:Y:S01]  /*9a70*/  PRMT R26, RZ, 0x7610, R26 ;  /* 0x00007610ff1a7816 */ /* 0x000fe2000000001a */
[----:B--2---:R-:W-:Y:S02]  /*9a80*/  @P4 IMAD.MOV.U32 R15, RZ, RZ, R16 ;  /* 0x000000ffff0f4224 */ /* 0x004fe400078e0010 */
[----:B---3--:R-:W-:-:S05]  /*9a90*/  @P4 IMAD.MOV.U32 R14, RZ, RZ, R13 ;  /* 0x000000ffff0e4224 */ /* 0x008fca00078e000d */
[----:B------:R0:W2:Y:S02]  /*9aa0*/  @P4 LDG.E.U16 R29, desc[UR14][R14.64] ;  /* 0x0000000e0e1d4981 */ /* 0x0000a4000c1e1500 */
[----:B0-----:R-:W-:Y:S02]  /*9ab0*/  @P1 IMAD.MOV.U32 R14, RZ, RZ, R25 ;  /* 0x000000ffff0e1224 */ /* 0x001fe400078e0019 */
[----:B------:R-:W-:-:S05]  /*9ac0*/  @P1 IMAD.MOV.U32 R15, RZ, RZ, R27 ;  /* 0x000000ffff0f1224 */ /* 0x000fca00078e001b */
[----:B------:R-:W3:Y:S04]  /*9ad0*/  @P1 LDG.E.U16 R26, desc[UR14][R14.64] ;  /* 0x0000000e0e1a1981 */ /* 0x000ee8000c1e1500 */
[----:B------:R-:W-:Y:S04]  /*9ae0*/  STL [R1+0x134], R82 ;  /* 0x0001345201007387 */ /* 0x000fe80000100800 */
[----:B------:R-:W4:Y:S04]  /*9af0*/  LDL R24, [R1+0x450] ;  /* 0x0004500001187983 */ /* 0x000f280000100800 */
[----:B------:R-:W4:Y:S04]  /*9b00*/  LDL R17, [R1+0x454] ;  /* 0x0004540001117983 */ /* 0x000f280000100800 */
[----:B------:R-:W4:Y:S04]  /*9b10*/  LDL R16, [R1+0x448] ;  /* 0x0004480001107983 */ /* 0x000f280000100800 */
[----:B------:R-:W4:Y:S04]  /*9b20*/  LDL R13, [R1+0x44c] ;  /* 0x00044c00010d7983 */ /* 0x000f280000100800 */
[----:B--2---:R0:W-:Y:S04]  /*9b30*/  STL [R1+0x11c], R29 ;  /* 0x00011c1d01007387 */ /* 0x0041e80000100800 */
[----:B------:R-:W2:Y:S04]  /*9b40*/  LDL R25, [R1+0x444] ;  /* 0x0004440001197983 */ /* 0x000ea80000100800 */
[----:B------:R-:W2:Y:S04]  /*9b50*/  LDL R27, [R1+0x438] ;  /* 0x00043800011b7983 */ /* 0x000ea80000100800 */
[----:B0-----:R-:W2:Y:S04]  /*9b60*/  LDL R29, [R1+0x440] ;  /* 0x00044000011d7983 */ /* 0x001ea80000100800 */
[----:B------:R-:W-:Y:S04]  /*9b70*/  STL [R1+0x128], R81 ;  /* 0x0001285101007387 */ /* 0x000fe80000100800 */
[----:B---3--:R0:W-:Y:S04]  /*9b80*/  STL [R1+0x118], R26 ;  /* 0x0001181a01007387 */ /* 0x0081e80000100800 */
[----:B0-----:R-:W3:Y:S01]  /*9b90*/  LDL R26, [R1+0x43c] ;  /* 0x00043c00011a7983 */ /* 0x001ee20000100800 */
[----:B------:R-:W-:-:S02]  /*9ba0*/  ISETP.GT.AND P0, PT, R2, 0x5c, PT ;  /* 0x0000005c0200780c */ /* 0x000fc40003f04270 */
[C---:B------:R-:W-:Y:S02]  /*9bb0*/  ISETP.GT.AND P2, PT, R2.reuse, 0x5d, PT ;  /* 0x0000005d0200780c */ /* 0x040fe40003f44270 */
[----:B------:R-:W-:Y:S02]  /*9bc0*/  PRMT R76, RZ, 0x7610, R76 ;  /* 0x00007610ff4c7816 */ /* 0x000fe4000000004c */
[C---:B------:R-:W-:Y:S02]  /*9bd0*/  ISETP.GT.AND P3, PT, R2.reuse, 0x5e, PT ;  /* 0x0000005e0200780c */ /* 0x040fe40003f64270 */
[----:B------:R-:W-:-:S05]  /*9be0*/  ISETP.GT.AND P4, PT, R2, 0x5f, PT ;  /* 0x0000005f0200780c */ /* 0x000fca0003f84270 */
[----:B----4-:R-:W-:Y:S02]  /*9bf0*/  @P0 IMAD.MOV.U32 R14, RZ, RZ, R17 ;  /* 0x000000ffff0e0224 */ /* 0x010fe400078e0011 */
[----:B------:R-:W-:Y:S01]  /*9c00*/  @P0 IMAD.MOV.U32 R15, RZ, RZ, R24 ;  /* 0x000000ffff0f0224 */ /* 0x000fe200078e0018 */
[----:B------:R-:W-:Y:S01]  /*9c10*/  PRMT R75, RZ, 0x7610, R75 ;  /* 0x00007610ff4b7816 */ /* 0x000fe2000000004b */
[----:B------:R-:W4:Y:S04]  /*9c20*/  LDL R24, [R1+0x430] ;  /* 0x0004300001187983 */ /* 0x000f280000100800 */
[----:B------:R0:W4:Y:S01]  /*9c30*/  @P0 LDG.E.U16 R76, desc[UR14][R14.64] ;  /* 0x0000000e0e4c0981 */ /* 0x000122000c1e1500 */
[----:B------:R-:W-:-:S03]  /*9c40*/  PRMT R28, RZ, 0x7610, R28 ;  /* 0x00007610ff1c7816 */ /* 0x000fc6000000001c */
[----:B------:R-:W4:Y:S01]  /*9c50*/  LDL R17, [R1+0x434] ;  /* 0x0004340001117983 */ /* 0x000f220000100800 */
[----:B0-----:R-:W-:Y:S02]  /*9c60*/  @P2 IMAD.MOV.U32 R14, RZ, RZ, R13 ;  /* 0x000000ffff0e2224 */ /* 0x001fe400078e000d */
[----:B------:R-:W-:Y:S01]  /*9c70*/  @P2 IMAD.MOV.U32 R15, RZ, RZ, R16 ;  /* 0x000000ffff0f2224 */ /* 0x000fe200078e0010 */
[----:B------:R-:W-:Y:S04]  /*9c80*/  STL [R1+0x124], R80 ;  /* 0x0001245001007387 */ /* 0x000fe80000100800 */
[----:B------:R2:W4:Y:S01]  /*9c90*/  @P2 LDG.E.U16 R75, desc[UR14][R14.64] ;  /* 0x0000000e0e4b2981 */ /* 0x000522000c1e1500 */
[----:B------:R-:W-:-:S03]  /*9ca0*/  PRMT R0, RZ, 0x7610, R0 ;  /* 0x00007610ff007816 */ /* 0x000fc60000000000 */
[----:B------:R-:W4:Y:S04]  /*9cb0*/  LDL R16, [R1+0x428] ;  /* 0x0004280001107983 */ /* 0x000f280000100800 */
[----:B------:R-:W4:Y:S04]  /*9cc0*/  LDL R13, [R1+0x42c] ;  /* 0x00042c00010d7983 */ /* 0x000f280000100800 */
[----:B------:R-:W-:Y:S01]  /*9cd0*/  STL [R1+0x120], R77 ;  /* 0x0001204d01007387 */ /* 0x000fe20000100800 */
[----:B--2---:R-:W-:-:S03]  /*9ce0*/  @P3 IMAD.MOV.U32 R14, RZ, RZ, R25 ;  /* 0x000000ffff0e3224 */ /* 0x004fc600078e0019 */
[----:B------:R-:W2:Y:S01]  /*9cf0*/  LDL R25, [R1+0x424] ;  /* 0x0004240001197983 */ /* 0x000ea20000100800 */
[----:B------:R-:W-:-:S03]  /*9d00*/  @P3 IMAD.MOV.U32 R15, RZ, RZ, R29 ;  /* 0x000000ffff0f3224 */ /* 0x000fc600078e001d */
[----:B------:R-:W2:Y:S04]  /*9d10*/  LDL R29, [R1+0x420] ;  /* 0x00042000011d7983 */ /* 0x000ea80000100800 */
[----:B------:R0:W2:Y:S02]  /*9d20*/  @P3 LDG.E.U16 R28, desc[UR14][R14.64] ;  /* 0x0000000e0e1c3981 */ /* 0x0000a4000c1e1500 */
[----:B0-----:R-:W-:Y:S02]  /*9d30*/  @P4 IMAD.MOV.U32 R15, RZ, RZ, R27 ;  /* 0x000000ffff0f4224 */ /* 0x001fe400078e001b */
[----:B---3--:R-:W-:-:S05]  /*9d40*/  @P4 IMAD.MOV.U32 R14, RZ, RZ, R26 ;  /* 0x000000ffff0e4224 */ /* 0x008fca00078e001a */
[----:B------:R4:W3:Y:S01]  /*9d50*/  @P4 LDG.E.U16 R0, desc[UR14][R14.64] ;  /* 0x0000000e0e004981 */ /* 0x0008e2000c1e1500 */
[C---:B------:R-:W-:Y:S02]  /*9d60*/  ISETP.GT.AND P0, PT, R2.reuse, 0x60, PT ;  /* 0x000000600200780c */ /* 0x040fe40003f04270 */
[C---:B------:R-:W-:Y:S02]  /*9d70*/  ISETP.GT.AND P1, PT, R2.reuse, 0x61, PT ;  /* 0x000000610200780c */ /* 0x040fe40003f24270 */
[----:B------:R-:W-:Y:S02]  /*9d80*/  PRMT R21, RZ, 0x7610, R21 ;  /* 0x00007610ff157816 */ /* 0x000fe40000000015 */
[----:B------:R-:W-:Y:S02]  /*9d90*/  ISETP.GT.AND P2, PT, R2, 0x62, PT ;  /* 0x000000620200780c */ /* 0x000fe40003f44270 */
[----:B------:R-:W-:-:S05]  /*9da0*/  PRMT R74, RZ, 0x7610, R74 ;  /* 0x00007610ff4a7816 */ /* 0x000fca000000004a */
[----:B----4-:R-:W-:Y:S02]  /*9db0*/  @P0 IMAD.MOV.U32 R15, RZ, RZ, R24 ;  /* 0x000000ffff0f0224 */ /* 0x010fe400078e0018 */
[----:B------:R-:W-:-:S05]  /*9dc0*/  @P0 IMAD.MOV.U32 R14, RZ, RZ, R17 ;  /* 0x000000ffff0e0224 */ /* 0x000fca00078e0011 */
[----:B------:R0:W4:Y:S01]  /*9dd0*/  @P0 LDG.E.U16 R21, desc[UR14][R14.64] ;  /* 0x0000000e0e150981 */ /* 0x000122000c1e1500 */
[----:B------:R-:W-:Y:S01]  /*9de0*/  PRMT R10, RZ, 0x7610, R10 ;  /* 0x00007610ff0a7816 */ /* 0x000fe2000000000a */
[----:B0-----:R-:W-:Y:S02]  /*9df0*/  @P1 IMAD.MOV.U32 R15, RZ, RZ, R16 ;  /* 0x000000ffff0f1224 */ /* 0x001fe400078e0010 */
[----:B------:R-:W-:-:S05]  /*9e00*/  @P1 IMAD.MOV.U32 R14, RZ, RZ, R13 ;  /* 0x000000ffff0e1224 */ /* 0x000fca00078e000d */
[----:B------:R2:W4:Y:S02]  /*9e10*/  @P1 LDG.E.U16 R74, desc[UR14][R14.64] ;  /* 0x0000000e0e4a1981 */ /* 0x000524000c1e1500 */
[----:B--2---:R-:W-:Y:S02]  /*9e20*/  @P2 IMAD.MOV.U32 R14, RZ, RZ, R25 ;  /* 0x000000ffff0e2224 */ /* 0x004fe400078e0019 */
[----:B------:R0:W-:Y:S04]  /*9e30*/  STL [R1+0x10c], R28 ;  /* 0x00010c1c01007387 */ /* 0x0001e80000100800 */
[----:B------:R-:W2:Y:S01]  /*9e40*/  LDL R27, [R1+0x41c] ;  /* 0x00041c00011b7983 */ /* 0x000ea20000100800 */
[----:B------:R-:W-:-:S03]  /*9e50*/  @P2 IMAD.MOV.U32 R15, RZ, RZ, R29 ;  /* 0x000000ffff0f2224 */ /* 0x000fc600078e001d */
[----:B0-----:R-:W4:Y:S04]  /*9e60*/  LDL R28, [R1+0x418] ;  /* 0x00041800011c7983 */ /* 0x001f280000100800 */
[----:B------:R2:W4:Y:S04]  /*9e70*/  @P2 LDG.E.U16 R10, desc[UR14][R14.64] ;  /* 0x0000000e0e0a2981 */ /* 0x000528000c1e1500 */
[----:B---3--:R-:W-:Y:S04]  /*9e80*/  STL [R1+0x93c], R0 ;  /* 0x00093c0001007387 */ /* 0x008fe80000100800 */
[----:B------:R-:W3:Y:S04]  /*9e90*/  LDL R26, [R1+0x410] ;  /* 0x00041000011a7983 */ /* 0x000ee80000100800 */
[----:B------:R-:W3:Y:S04]  /*9ea0*/  LDL R24, [R1+0x414] ;  /* 0x0004140001187983 */ /* 0x000ee80000100800 */
[----:B------:R-:W3:Y:S04]  /*9eb0*/  LDL R16, [R1+0x408] ;  /* 0x0004080001107983 */ /* 0x000ee80000100800 */
[----:B------:R-:W3:Y:S01]  /*9ec0*/  LDL R13, [R1+0x40c] ;  /* 0x00040c00010d7983 */ /* 0x000ee20000100800 */
[----:B------:R-:W-:-:S02]  /*9ed0*/  ISETP.GT.AND P0, PT, R2, 0x63, PT ;  /* 0x000000630200780c */ /* 0x000fc40003f04270 */
[----:B------:R-:W-:Y:S01]  /*9ee0*/  ISETP.GT.AND P1, PT, R2, 0x64, PT ;  /* 0x000000640200780c */ /* 0x000fe20003f24270 */
[----:B------:R-:W3:Y:S01]  /*9ef0*/  LDL R17, [R1+0x404] ;  /* 0x0004040001117983 */ /* 0x000ee20000100800 */
[----:B------:R-:W-:Y:S02]  /*9f00*/  PRMT R9, RZ, 0x7610, R9 ;  /* 0x00007610ff097816 */ /* 0x000fe40000000009 */
[----:B------:R-:W-:Y:S01]  /*9f10*/  PRMT R8, RZ, 0x7610, R8 ;  /* 0x00007610ff087816 */ /* 0x000fe20000000008 */
[----:B------:R-:W-:Y:S04]  /*9f20*/  STL [R1+0x114], R76 ;  /* 0x0001144c01007387 */ /* 0x000fe80000100800 */
[----:B------:R-:W3:Y:S02]  /*9f30*/  LDL R25, [R1+0x400] ;  /* 0x0004000001197983 */ /* 0x000ee40000100800 */
[----:B--2---:R-:W-:-:S02]  /*9f40*/  @P0 IMAD.MOV.U32 R14, RZ, RZ, R27 ;  /* 0x000000ffff0e0224 */ /* 0x004fc400078e001b */
[----:B----4-:R-:W-:-:S05]  /*9f50*/  @P0 IMAD.MOV.U32 R15, RZ, RZ, R28 ;  /* 0x000000ffff0f0224 */ /* 0x010fca00078e001c */
[----:B------:R3:W2:Y:S04]  /*9f60*/  @P0 LDG.E.U16 R9, desc[UR14][R14.64] ;  /* 0x0000000e0e090981 */ /* 0x0006a8000c1e1500 */
[----:B------:R-:W-:Y:S01]  /*9f70*/  STL [R1+0x968], R10 ;  /* 0x0009680a01007387 */ /* 0x000fe20000100800 */
[----:B---3--:R-:W-:Y:S02]  /*9f80*/  @P1 IMAD.MOV.U32 R15, RZ, RZ, R26 ;  /* 0x000000ffff0f1224 */ /* 0x008fe400078e001a */
[----:B------:R-:W-:Y:S01]  /*9f90*/  @P1 IMAD.MOV.U32 R14, RZ, RZ, R24 ;  /* 0x000000ffff0e1224 */ /* 0x000fe200078e0018 */
[----:B------:R-:W-:Y:S04]  /*9fa0*/  STL [R1+0x110], R75 ;  /* 0x0001104b01007387 */ /* 0x000fe80000100800 */
[----:B------:R-:W3:Y:S04]  /*9fb0*/  LDL R28, [R1+0x3f8] ;  /* 0x0003f800011c7983 */ /* 0x000ee80000100800 */
[----:B------:R-:W4:Y:S04]  /*9fc0*/  LDL R27, [R1+0x3fc] ;  /* 0x0003fc00011b7983 */ /* 0x000f280000100800 */
[----:B------:R0:W4:Y:S01]  /*9fd0*/  @P1 LDG.E.U16 R8, desc[UR14][R14.64] ;  /* 0x0000000e0e081981 */ /* 0x000122000c1e1500 */
[----:B------:R-:W-:-:S02]  /*9fe0*/  ISETP.GT.AND P0, PT, R2, 0x65, PT ;  /* 0x000000650200780c */ /* 0x000fc40003f04270 */
[----:B------:R-:W-:-:S11]  /*9ff0*/  PRMT R6, RZ, 0x7610, R6 ;  /* 0x00007610ff067816 */ /* 0x000fd60000000006 */
[----:B0-----:R-:W-:Y:S02]  /*a000*/  @P0 IMAD.MOV.U32 R14, RZ, RZ, R13 ;  /* 0x000000ffff0e0224 */ /* 0x001fe400078e000d */
[----:B------:R-:W-:-:S05]  /*a010*/  @P0 IMAD.MOV.U32 R15, RZ, RZ, R16 ;  /* 0x000000ffff0f0224 */ /* 0x000fca00078e0010 */
[----:B------:R0:W4:Y:S01]  /*a020*/  @P0 LDG.E.U16 R6, desc[UR14][R14.64] ;  /* 0x0000000e0e060981 */ /* 0x000122000c1e1500 */
[C---:B------:R-:W-:Y:S02]  /*a030*/  ISETP.GT.AND P1, PT, R2.reuse, 0x66, PT ;  /* 0x000000660200780c */ /* 0x040fe40003f24270 */
[----:B------:R-:W-:Y:S02]  /*a040*/  ISETP.GT.AND P0, PT, R2, 0x67, PT ;  /* 0x000000670200780c */ /* 0x000fe40003f04270 */
[----:B------:R-:W-:Y:S02]  /*a050*/  PRMT R73, RZ, 0x7610, R73 ;  /* 0x00007610ff497816 */ /* 0x000fe40000000049 */
[----:B------:R-:W-:-:S07]  /*a060*/  PRMT R4, RZ, 0x7610, R4 ;  /* 0x00007610ff047816 */ /* 0x000fce0000000004 */
[----:B0-----:R-:W-:Y:S02]  /*a070*/  @P1 IMAD.MOV.U32 R14, RZ, RZ, R17 ;  /* 0x000000ffff0e1224 */ /* 0x001fe400078e0011 */
[----:B------:R-:W-:-:S05]  /*a080*/  @P1 IMAD.MOV.U32 R15, RZ, RZ, R25 ;  /* 0x000000ffff0f1224 */ /* 0x000fca00078e0019 */
[----:B------:R3:W4:Y:S04]  /*a090*/  @P1 LDG.E.U16 R73, desc[UR14][R14.64] ;  /* 0x0000000e0e491981 */ /* 0x000728000c1e1500 */
[----:B--2---:R-:W-:Y:S04]  /*a0a0*/  STL [R1+0x95c], R9 ;  /* 0x00095c0901007387 */ /* 0x004fe80000100800 */
[----:B------:R-:W2:Y:S04]  /*a0b0*/  LDL R26, [R1+0x3f0] ;  /* 0x0003f000011a7983 */ /* 0x000ea80000100800 */
[----:B------:R-:W2:Y:S01]  /*a0c0*/  LDL R24, [R1+0x3f4] ;  /* 0x0003f40001187983 */ /* 0x000ea20000100800 */
[----:B---3--:R-:W-:-:S02]  /*a0d0*/  @P0 IMAD.MOV.U32 R15, RZ, RZ, R28 ;  /* 0x000000ffff0f0224 */ /* 0x008fc400078e001c */
[----:B----4-:R-:W-:Y:S01]  /*a0e0*/  @P0 IMAD.MOV.U32 R14, RZ, RZ, R27 ;  /* 0x000000ffff0e0224 */ /* 0x010fe200078e001b */
[----:B------:R-:W-:Y:S04]  /*a0f0*/  STL [R1+0x954], R8 ;  /* 0x0009540801007387 */ /* 0x000fe80000100800 */
[----:B------:R-:W3:Y:S04]  /*a100*/  LDL R16, [R1+0x3e8] ;  /* 0x0003e80001107983 */ /* 0x000ee80000100800 */
[----:B------:R-:W4:Y:S04]  /*a110*/  LDL R13, [R1+0x3ec] ;  /* 0x0003ec00010d7983 */ /* 0x000f280000100800 */
[----:B------:R2:W4:Y:S04]  /*a120*/  @P0 LDG.E.U16 R4, desc[UR14][R14.64] ;  /* 0x0000000e0e040981 */ /* 0x000528000c1e1500 */
[----:B------:R-:W-:Y:S04]  /*a130*/  STL [R1+0x94c], R6 ;  /* 0x00094c0601007387 */ /* 0x000fe80000100800 */
[----:B------:R-:W4:Y:S04]  /*a140*/  LDL R29, [R1+0x3a4] ;  /* 0x0003a400011d7983 */ /* 0x000f280000100800 */
[----:B------:R-:W-:Y:S04]  /*a150*/  STL [R1+0x108], R74 ;  /* 0x0001084a01007387 */ /* 0x000fe80000100800 */
[----:B------:R-:W4:Y:S01]  /*a160*/  LDL R25, [R1+0x3a8] ;  /* 0x0003a80001197983 */ /* 0x000f220000100800 */
[----:B------:R-:W-:-:S03]  /*a170*/  ISETP.GT.AND P1, PT, R2, 0x68, PT ;  /* 0x000000680200780c */ /* 0x000fc60003f24270 */
[----:B------:R-:W4:Y:S01]  /*a180*/  LDL R17, [R1+0x368] ;  /* 0x0003680001117983 */ /* 0x000f220000100800 */
[----:B------:R-:W-:-:S03]  /*a190*/  ISETP.GT.AND P0, PT, R2, 0x69, PT ;  /* 0x000000690200780c */ /* 0x000fc60003f04270 */
[----:B------:R-:W4:Y:S01]  /*a1a0*/  LDL R28, [R1+0x364] ;  /* 0x00036400011c7983 */ /* 0x000f220000100800 */
[----:B------:R-:W-:Y:S02]  /*a1b0*/  PRMT R20, RZ, 0x7610, R20 ;  /* 0x00007610ff147816 */ /* 0x000fe40000000014 */
[----:B------:R-:W-:-:S03]  /*a1c0*/  PRMT R31, RZ, 0x7610, R31 ;  /* 0x00007610ff1f7816 */ /* 0x000fc6000000001f */
[----:B--2---:R-:W-:Y:S02]  /*a1d0*/  @P1 IMAD.MOV.U32 R15, RZ, RZ, R26 ;  /* 0x000000ffff0f1224 */ /* 0x004fe400078e001a */
[----:B------:R-:W-:-:S05]  /*a1e0*/  @P1 IMAD.MOV.U32 R14, RZ, RZ, R24 ;  /* 0x000000ffff0e1224 */ /* 0x000fca00078e0018 */
[----:B------:R3:W2:Y:S02]  /*a1f0*/  @P1 LDG.E.U16 R20, desc[UR14][R14.64] ;  /* 0x0000000e0e141981 */ /* 0x0006a4000c1e1500 */
[----:B---3--:R-:W-:Y:S02]  /*a200*/  @P0 IMAD.MOV.U32 R15, RZ, RZ, R16 ;  /* 0x000000ffff0f0224 */ /* 0x008fe400078e0010 */
[----:B----4-:R-:W-:Y:S01]  /*a210*/  @P0 IMAD.MOV.U32 R14, RZ, RZ, R13 ;  /* 0x000000ffff0e0224 */ /* 0x010fe200078e000d */
[----:B------:R0:W-:Y:S04]  /*a220*/  STL [R1+0x960], R4 ;  /* 0x0009600401007387 */ /* 0x0001e80000100800 */
[----:B------:R-:W3:Y:S04]  /*a230*/  LDL R27, [R1+0x3e0] ;  /* 0x0003e000011b7983 */ /* 0x000ee80000100800 */
[----:B------:R-:W4:Y:S04]  /*a240*/  LDL R26, [R1+0x3e4] ;  /* 0x0003e400011a7983 */ /* 0x000f280000100800 */
[----:B------:R1:W2:Y:S04]  /*a250*/  @P0 LDG.E.U16 R31, desc[UR14][R14.64] ;  /* 0x0000000e0e1f0981 */ /* 0x0002a8000c1e1500 */
[----:B------:R-:W2:Y:S04]  /*a260*/  LDL R16, [R1+0x3dc] ;  /* 0x0003dc0001107983 */ /* 0x000ea80000100800 */
[----:B------:R-:W2:Y:S01]  /*a270*/  LDL R24, [R1+0x3d8] ;  /* 0x0003d80001187983 */ /* 0x000ea20000100800 */
[----:B------:R-:W-:-:S02]  /*a280*/  ISETP.GT.AND P1, PT, R2, 0x70, PT ;  /* 0x000000700200780c */ /* 0x000fc40003f24270 */
[----:B------:R-:W-:Y:S01]  /*a290*/  ISETP.GT.AND P2, PT, R2, 0x78, PT ;  /* 0x000000780200780c */ /* 0x000fe20003f44270 */
[----:B------:R-:W2:Y:S01]  /*a2a0*/  LDL R13, [R1+0x3d4] ;  /* 0x0003d400010d7983 */ /* 0x000ea20000100800 */
[----:B------:R-:W-:-:S09]  /*a2b0*/  PRMT R18, RZ, 0x7610, R18 ;  /* 0x00007610ff127816 */ /* 0x000fd20000000012 */
[----:B-1----:R-:W-:Y:S02]  /*a2c0*/  @P1 IMAD.MOV.U32 R14, RZ, RZ, R25 ;  /* 0x000000ffff0e1224 */ /* 0x002fe400078e0019 */
[----:B------:R-:W2:Y:S01]  /*a2d0*/  LDL R25, [R1+0x3d0] ;  /* 0x0003d00001197983 */ /* 0x000ea20000100800 */
[----:B------:R-:W-:-:S03]  /*a2e0*/  @P1 IMAD.MOV.U32 R15, RZ, RZ, R29 ;  /* 0x000000ffff0f1224 */ /* 0x000fc600078e001d */
[----:B------:R-:W2:Y:S04]  /*a2f0*/  LDL R29, [R1+0x3c8] ;  /* 0x0003c800011d7983 */ /* 0x000ea80000100800 */
[----:B------:R1:W2:Y:S01]  /*a300*/  @P1 LDG.E.U16 R18, desc[UR14][R14.64] ;  /* 0x0000000e0e121981 */ /* 0x0002a2000c1e1500 */
[----:B------:R-:W-:Y:S01]  /*a310*/  ISETP.GT.AND P0, PT, R2, 0x6a, PT ;  /* 0x0000006a0200780c */ /* 0x000fe20003f04270 */
[----:B-1----:R-:W-:Y:S02]  /*a320*/  @P2 IMAD.MOV.U32 R14, RZ, RZ, R17 ;  /* 0x000000ffff0e2224 */ /* 0x002fe400078e0011 */
[----:B------:R-:W-:Y:S01]  /*a330*/  @P2 IMAD.MOV.U32 R15, RZ, RZ, R28 ;  /* 0x000000ffff0f2224 */ /* 0x000fe200078e001c */
[----:B------:R-:W2:Y:S04]  /*a340*/  LDL R17, [R1+0x3c4] ;  /* 0x0003c40001117983 */ /* 0x000ea80000100800 */
[----:B------:R-:W2:Y:S04]  /*a350*/  LDL R28, [R1+0x3c0] ;  /* 0x0003c000011c7983 */ /* 0x000ea80000100800 */
[----:B------:R-:W2:Y:S01]  /*a360*/  LDL.LU R84, [R1+0x3cc] ;  /* 0x0003cc0001547983 */ /* 0x000ea20000300800 */
[----:B------:R-:W-:-:S02]  /*a370*/  PRMT R19, RZ, 0x7610, R19 ;  /* 0x00007610ff137816 */ /* 0x000fc40000000013 */
[----:B------:R-:W-:Y:S01]  /*a380*/  ISETP.GT.AND P1, PT, R2, 0x6b, PT ;  /* 0x0000006b0200780c */ /* 0x000fe20003f24270 */
[----:B------:R-:W-:Y:S01]  /*a390*/  STL [R1+0x104], R73 ;  /* 0x0001044901007387 */ /* 0x000fe20000100800 */
[----:B0-----:R-:W-:-:S03]  /*a3a0*/  PRMT R4, RZ, 0x7610, R4 ;  /* 0x00007610ff047816 */ /* 0x001fc60000000004 */
[----:B------:R3:W2:Y:S02]  /*a3b0*/  @P2 LDG.E.U16 R19, desc[UR14][R14.64] ;  /* 0x0000000e0e132981 */ /* 0x0006a4000c1e1500 */
[----:B---3--:R-:W-:Y:S02]  /*a3c0*/  @P0 IMAD.MOV.U32 R15, RZ, RZ, R27 ;  /* 0x000000ffff0f0224 */ /* 0x008fe400078e001b */
[----:B----4-:R-:W-:Y:S01]  /*a3d0*/  @P0 IMAD.MOV.U32 R14, RZ, RZ, R26 ;  /* 0x000000ffff0e0224 */ /* 0x010fe200078e001a */
[----:B--2---:R0:W-:Y:S04]  /*a3e0*/  STL [R1+0x100], R31 ;  /* 0x0001001f01007387 */ /* 0x0041e80000100800 */
[----:B------:R-:W2:Y:S04]  /*a3f0*/  LDL R27, [R1+0x3b0] ;  /* 0x0003b000011b7983 */ /* 0x000ea80000100800 */
[----:B------:R1:W3:Y:S04]  /*a400*/  @P0 LDG.E.U16 R4, desc[UR14][R14.64] ;  /* 0x0000000e0e040981 */ /* 0x0002e8000c1e1500 */
[----:B0-----:R-:W4:Y:S01]  /*a410*/  LDL R31, [R1+0x3ac] ;  /* 0x0003ac00011f7983 */ /* 0x001f220000100800 */
[----:B------:R-:W-:-:S02]  /*a420*/  PRMT R8, RZ, 0x7610, R8 ;  /* 0x00007610ff087816 */ /* 0x000fc40000000008 */
[----:B------:R-:W-:Y:S01]  /*a430*/  PRMT R6, RZ, 0x7610, R6 ;  /* 0x00007610ff067816 */ /* 0x000fe20000000006 */
[----:B------:R-:W3:Y:S01]  /*a440*/  LDL R26, [R1+0x394] ;  /* 0x00039400011a7983 */ /* 0x000ee20000100800 */
[----:B-1----:R-:W-:-:S03]  /*a450*/  @P1 IMAD.MOV.U32 R14, RZ, RZ, R16 ;  /* 0x000000ffff0e1224 */ /* 0x002fc600078e0010 */
[----:B------:R-:W3:Y:S01]  /*a460*/  LDL R16, [R1+0x3a0] ;  /* 0x0003a00001107983 */ /* 0x000ee20000100800 */
[----:B------:R-:W-:-:S03]  /*a470*/  @P1 IMAD.MOV.U32 R15, RZ, RZ, R24 ;  /* 0x000000ffff0f1224 */ /* 0x000fc600078e0018 */
[----:B------:R-:W3:Y:S01]  /*a480*/  LDL R24, [R1+0x39c] ;  /* 0x00039c0001187983 */ /* 0x000ee20000100800 */
[----:B------:R-:W-:-:S03]  /*a490*/  ISETP.GT.AND P0, PT, R2, 0x6c, PT ;  /* 0x0000006c0200780c */ /* 0x000fc60003f04270 */
[----:B------:R0:W3:Y:S01]  /*a4a0*/  @P1 LDG.E.U16 R8, desc[UR14][R14.64] ;  /* 0x0000000e0e081981 */ /* 0x0000e2000c1e1500 */
[----:B------:R-:W-:-:S09]  /*a4b0*/  ISETP.GT.AND P1, PT, R2, 0x6d, PT ;  /* 0x0000006d0200780c */ /* 0x000fd20003f24270 */
[----:B0-----:R-:W-:Y:S02]  /*a4c0*/  @P0 IMAD.MOV.U32 R14, RZ, RZ, R13 ;  /* 0x000000ffff0e0224 */ /* 0x001fe400078e000d */
[----:B------:R-:W-:Y:S01]  /*a4d0*/  @P0 IMAD.MOV.U32 R15, RZ, RZ, R25 ;  /* 0x000000ffff0f0224 */ /* 0x000fe200078e0019 */
[----:B------:R-:W3:Y:S04]  /*a4e0*/  LDL R13, [R1+0x398] ;  /* 0x00039800010d7983 */ /* 0x000ee80000100800 */
[----:B------:R0:W3:Y:S01]  /*a4f0*/  @P0 LDG.E.U16 R6, desc[UR14][R14.64] ;  /* 0x0000000e0e060981 */ /* 0x0000e2000c1e1500 */
[----:B------:R-:W-:Y:S02]  /*a500*/  ISETP.GT.AND P0, PT, R2, 0x6e, PT ;  /* 0x0000006e0200780c */ /* 0x000fe40003f04270 */
[----:B------:R-:W-:Y:S01]  /*a510*/  PRMT R7, RZ, 0x7610, R7 ;  /* 0x00007610ff077816 */ /* 0x000fe20000000007 */
[----:B------:R-:W3:Y:S01]  /*a520*/  LDL R25, [R1+0x390] ;  /* 0x0003900001197983 */ /* 0x000ee20000100800 */
[----:B------:R-:W-:Y:S01]  /*a530*/  PRMT R0, RZ, 0x7610, R0 ;  /* 0x00007610ff007816 */ /* 0x000fe20000000000 */
[----:B0-----:R-:W-:-:S02]  /*a540*/  @P1 IMAD.MOV.U32 R14, RZ, RZ, R84 ;  /* 0x000000ffff0e1224 */ /* 0x001fc400078e0054 */
[----:B------:R-:W-:Y:S02]  /*a550*/  @P1 IMAD.MOV.U32 R15, RZ, RZ, R29 ;  /* 0x000000ffff0f1224 */ /* 0x000fe400078e001d */
[----:B------:R-:W3:Y:S04]  /*a560*/  LDL R29, [R1+0x38c] ;  /* 0x00038c00011d7983 */ /* 0x000ee80000100800 */
[----:B------:R0:W3:Y:S01]  /*a570*/  @P1 LDG.E.U16 R7, desc[UR14][R14.64] ;  /* 0x0000000e0e071981 */ /* 0x0000e2000c1e1500 */
[C---:B------:R-:W-:Y:S01]  /*a580*/  ISETP.GT.AND P1, PT, R2.reuse, 0x6f, PT ;  /* 0x0000006f0200780c */ /* 0x040fe20003f24270 */
[----:B0-----:R-:W-:Y:S02]  /*a590*/  @P0 IMAD.MOV.U32 R14, RZ, RZ, R17 ;  /* 0x000000ffff0e0224 */ /* 0x001fe400078e0011 */
[----:B------:R-:W-:Y:S01]  /*a5a0*/  @P0 IMAD.MOV.U32 R15, RZ, RZ, R28 ;  /* 0x000000ffff0f0224 */ /* 0x000fe200078e001c */
[----:B------:R-:W3:Y:S04]  /*a5b0*/  LDL R17, [R1+0x388] ;  /* 0x0003880001117983 */ /* 0x000ee80000100800 */
[----:B------:R2:W3:Y:S01]  /*a5c0*/  @P0 LDG.E.U16 R0, desc[UR14][R14.64] ;  /* 0x0000000e0e000981 */ /* 0x0004e2000c1e1500 */
[----:B------:R-:W-:-:S03]  /*a5d0*/  ISETP.GT.AND P0, PT, R2, 0x71, PT ;  /* 0x000000710200780c */ /* 0x000fc60003f04270 */
[----:B------:R-:W3:Y:S01]  /*a5e0*/  LDL R28, [R1+0x384] ;  /* 0x00038400011c7983 */ /* 0x000ee20000100800 */
[----:B------:R-:W-:Y:S01]  /*a5f0*/  PRMT R5, RZ, 0x7610, R5 ;  /* 0x00007610ff057816 */ /* 0x000fe20000000005 */
[----:B--2---:R-:W-:Y:S02]  /*a600*/  @P1 IMAD.MOV.U32 R14, RZ, RZ, R27 ;  /* 0x000000ffff0e1224 */ /* 0x004fe400078e001b */
[----:B------:R-:W2:Y:S01]  /*a610*/  LDL R27, [R1+0x37c] ;  /* 0x00037c00011b7983 */ /* 0x000ea20000100800 */
[----:B----4-:R-:W-:Y:S01]  /*a620*/  @P1 IMAD.MOV.U32 R15, RZ, RZ, R31 ;  /* 0x000000ffff0f1224 */ /* 0x010fe200078e001f */
[----:B------:R-:W-:Y:S02]  /*a630*/  PRMT R10, RZ, 0x7610, R10 ;  /* 0x00007610ff0a7816 */ /* 0x000fe4000000000a */
[----:B------:R-:W4:Y:S04]  /*a640*/  LDL R31, [R1+0x35c] ;  /* 0x00035c00011f7983 */ /* 0x000f280000100800 */
[----:B------:R3:W4:Y:S02]  /*a650*/  @P1 LDG.E.U16 R5, desc[UR14][R14.64] ;  /* 0x0000000e0e051981 */ /* 0x000724000c1e1500 */
[----:B---3--:R-:W-:-:S02]  /*a660*/  @P0 IMAD.MOV.U32 R14, RZ, RZ, R16 ;  /* 0x000000ffff0e0224 */ /* 0x008fc400078e0010 */
[----:B------:R-:W3:Y:S01]  /*a670*/  LDL R16, [R1+0x380] ;  /* 0x0003800001107983 */ /* 0x000ee20000100800 */
[----:B------:R-:W-:-:S03]  /*a680*/  @P0 IMAD.MOV.U32 R15, RZ, RZ, R24 ;  /* 0x000000ffff0f0224 */ /* 0x000fc600078e0018 */
[----:B------:R-:W4:Y:S01]  /*a690*/  LDL R24, [R1+0x378] ;  /* 0x0003780001187983 */ /* 0x000f220000100800 */
[----:B------:R-:W-:-:S03]  /*a6a0*/  ISETP.GT.AND P1, PT, R2, 0x72, PT ;  /* 0x000000720200780c */ /* 0x000fc60003f24270 */
[----:B------:R0:W4:Y:S01]  /*a6b0*/  @P0 LDG.E.U16 R10, desc[UR14][R14.64] ;  /* 0x0000000e0e0a0981 */ /* 0x000122000c1e1500 */
[----:B------:R-:W-:Y:S02]  /*a6c0*/  ISETP.GT.AND P0, PT, R2, 0x73, PT ;  /* 0x000000730200780c */ /* 0x000fe40003f04270 */
[----:B------:R-:W-:-:S07]  /*a6d0*/  PRMT R9, RZ, 0x7610, R9 ;  /* 0x00007610ff097816 */ /* 0x000fce0000000009 */
[----:B0-----:R-:W-:Y:S02]  /*a6e0*/  @P1 IMAD.MOV.U32 R14, RZ, RZ, R13 ;  /* 0x000000ffff0e1224 */ /* 0x001fe400078e000d */
[----:B------:R-:W-:Y:S01]  /*a6f0*/  @P1 IMAD.MOV.U32 R15, RZ, RZ, R26 ;  /* 0x000000ffff0f1224 */ /* 0x000fe200078e001a */
[----:B------:R-:W4:Y:S04]  /*a700*/  LDL R13, [R1+0x370] ;  /* 0x00037000010d7983 */ /* 0x000f280000100800 */
[----:B------:R-:W4:Y:S04]  /*a710*/  LDL R26, [R1+0x374] ;  /* 0x00037400011a7983 */ /* 0x000f280000100800 */
[----:B------:R0:W4:Y:S01]  /*a720*/  @P1 LDG.E.U16 R9, desc[UR14][R14.64] ;  /* 0x0000000e0e091981 */ /* 0x000122000c1e1500 */
[----:B------:R-:W-:-:S02]  /*a730*/  ISETP.GT.AND P1, PT, R2, 0x74, PT ;  /* 0x000000740200780c */ /* 0x000fc40003f24270 */
[----:B------:R-:W-:Y:S01]  /*a740*/  PRMT R125, RZ, 0x7610, R125 ;  /* 0x00007610ff7d7816 */ /* 0x000fe2000000007d */
[----:B0-----:R-:W-:Y:S02]  /*a750*/  @P0 IMAD.MOV.U32 R14, RZ, RZ, R25 ;  /* 0x000000ffff0e0224 */ /* 0x001fe400078e0019 */
[----:B------:R-:W4:Y:S01]  /*a760*/  LDL R25, [R1+0x36c] ;  /* 0x00036c0001197983 */ /* 0x000f220000100800 */
[----:B------:R-:W-:Y:S01]  /*a770*/  @P0 IMAD.MOV.U32 R15, RZ, RZ, R29 ;  /* 0x000000ffff0f0224 */ /* 0x000fe200078e001d */
[----:B------:R-:W-:Y:S02]  /*a780*/  PRMT R124, RZ, 0x7610, R124 ;  /* 0x00007610ff7c7816 */ /* 0x000fe4000000007c */
[----:B------:R-:W4:Y:S04]  /*a790*/  LDL R29, [R1+0x360] ;  /* 0x00036000011d7983 */ /* 0x000f280000100800 */
[----:B------:R0:W4:Y:S01]  /*a7a0*/  @P0 LDG.E.U16 R125, desc[UR14][R14.64] ;  /* 0x0000000e0e7d0981 */ /* 0x000122000c1e1500 */
[----:B------:R-:W-:Y:S01]  /*a7b0*/  ISETP.GT.AND P0, PT, R2, 0x75, PT ;  /* 0x000000750200780c */ /* 0x000fe20003f04270 */
[----:B0-----:R-:W-:-:S02]  /*a7c0*/  @P1 IMAD.MOV.U32 R14, RZ, RZ, R17 ;  /* 0x000000ffff0e1224 */ /* 0x001fc400078e0011 */
[----:B------:R-:W-:Y:S01]  /*a7d0*/  @P1 IMAD.MOV.U32 R15, RZ, RZ, R28 ;  /* 0x000000ffff0f1224 */ /* 0x000fe200078e001c */
[----:B------:R-:W4:Y:S04]  /*a7e0*/  LDL R17, [R1+0x358] ;  /* 0x0003580001117983 */ /* 0x000f280000100800 */
[----:B------:R2:W4:Y:S01]  /*a7f0*/  @P1 LDG.E.U16 R124, desc[UR14][R14.64] ;  /* 0x0000000e0e7c1981 */ /* 0x000522000c1e1500 */
[----:B------:R-:W-:-:S03]  /*a800*/  ISETP.GT.AND P1, PT, R2, 0x76, PT ;  /* 0x000000760200780c */ /* 0x000fc60003f24270 */
[----:B------:R-:W4:Y:S01]  /*a810*/  LDL R28, [R1+0x354] ;  /* 0x00035400011c7983 */ /* 0x000f220000100800 */
[----:B------:R-:W-:Y:S01]  /*a820*/  PRMT R123, RZ, 0x7610, R123 ;  /* 0x00007610ff7b7816 */ /* 0x000fe2000000007b */
[----:B--2---:R-:W-:Y:S02]  /*a830*/  @P0 IMAD.MOV.U32 R15, RZ, RZ, R27 ;  /* 0x000000ffff0f0224 */ /* 0x004fe400078e001b */
[----:B------:R-:W2:Y:S01]  /*a840*/  LDL R27, [R1+0x344] ;  /* 0x00034400011b7983 */ /* 0x000ea20000100800 */
[----:B---3--:R-:W-:-:S03]  /*a850*/  @P0 IMAD.MOV.U32 R14, RZ, RZ, R16 ;  /* 0x000000ffff0e0224 */ /* 0x008fc600078e0010 */
[----:B------:R-:W3:Y:S04]  /*a860*/  LDL R16, [R1+0x350] ;  /* 0x0003500001107983 */ /* 0x000ee80000100800 */
[----:B------:R4:W2:Y:S02]  /*a870*/  @P0 LDG.E.U16 R123, desc[UR14][R14.64] ;  /* 0x0000000e0e7b0981 */ /* 0x0008a4000c1e1500 */
[----:B----4-:R-:W-:Y:S02]  /*a880*/  @P1 IMAD.MOV.U32 R14, RZ, RZ, R24 ;  /* 0x000000ffff0e1224 */ /* 0x010fe400078e0018 */
[----:B------:R-:W4:Y:S01]  /*a890*/  LDL R24, [R1+0x34c] ;  /* 0x00034c0001187983 */ /* 0x000f220000100800 */
[C---:B------:R-:W-:Y:S02]  /*a8a0*/  ISETP.GT.AND P0, PT, R2.reuse, 0x77, PT ;  /* 0x000000770200780c */ /* 0x040fe40003f04270 */
[----:B------:R-:W-:Y:S01]  /*a8b0*/  PRMT R122, RZ, 0x7610, R122 ;  /* 0x00007610ff7a7816 */ /* 0x000fe2000000007a */
[----:B------:R-:W-:Y:S01]  /*a8c0*/  @P1 IMAD.MOV.U32 R15, RZ, RZ, R26 ;  /* 0x000000ffff0f1224 */ /* 0x000fe200078e001a */
[----:B------:R-:W-:Y:S01]  /*a8d0*/  PRMT R121, RZ, 0x7610, R121 ;  /* 0x00007610ff797816 */ /* 0x000fe20000000079 */
[----:B------:R-:W2:Y:S04]  /*a8e0*/  LDL R26, [R1+0x348] ;  /* 0x00034800011a7983 */ /* 0x000ea80000100800 */
[----:B------:R0:W2:Y:S01]  /*a8f0*/  @P1 LDG.E.U16 R122, desc[UR14][R14.64] ;  /* 0x0000000e0e7a1981 */ /* 0x0000a2000c1e1500 */
[----:B------:R-:W-:-:S03]  /*a900*/  ISETP.GT.AND P1, PT, R2, 0x79, PT ;  /* 0x000000790200780c */ /* 0x000fc60003f24270 */
[----:B0-----:R-:W-:Y:S02]  /*a910*/  @P0 IMAD.MOV.U32 R14, RZ, RZ, R13 ;  /* 0x000000ffff0e0224 */ /* 0x001fe400078e000d */
[----:B------:R-:W-:Y:S01]  /*a920*/  @P0 IMAD.MOV.U32 R15, RZ, RZ, R25 ;  /* 0x000000ffff0f0224 */ /* 0x000fe200078e0019 */
[----:B------:R-:W-:Y:S01]  /*a930*/  PRMT R120, RZ, 0x7610, R120 ;  /* 0x00007610ff787816 */ /* 0x000fe20000000078 */
[----:B------:R-:W2:Y:S04]  /*a940*/  LDL R25, [R1+0x33c] ;  /* 0x00033c0001197983 */ /* 0x000ea80000100800 */
[----:B------:R0:W2:Y:S01]  /*a950*/  @P0 LDG.E.U16 R121, desc[UR14][R14.64] ;  /* 0x0000000e0e790981 */ /* 0x0000a2000c1e1500 */
[----:B------:R-:W-:-:S03]  /*a960*/  ISETP.GT.AND P0, PT, R2, 0x7a, PT ;  /* 0x0000007a0200780c */ /* 0x000fc60003f04270 */
[----:B------:R-:W2:Y:S01]  /*a970*/  LDL R13, [R1+0x340] ;  /* 0x00034000010d7983 */ /* 0x000ea20000100800 */
[----:B------:R-:W-:Y:S01]  /*a980*/  PRMT R119, RZ, 0x7610, R119 ;  /* 0x00007610ff777816 */ /* 0x000fe20000000077 */
[----:B0-----:R-:W-:Y:S02]  /*a990*/  @P1 IMAD.MOV.U32 R14, RZ, RZ, R29 ;  /* 0x000000ffff0e1224 */ /* 0x001fe400078e001d */
[----:B------:R-:W-:Y:S01]  /*a9a0*/  @P1 IMAD.MOV.U32 R15, RZ, RZ, R31 ;  /* 0x000000ffff0f1224 */ /* 0x000fe200078e001f */
[----:B------:R-:W2:Y:S04]  /*a9b0*/  LDL R29, [R1+0x334] ;  /* 0x00033400011d7983 */ /* 0x000ea80000100800 */
[----:B------:R0:W2:Y:S01]  /*a9c0*/  @P1 LDG.E.U16 R120, desc[UR14][R14.64] ;  /* 0x0000000e0e781981 */ /* 0x0000a2000c1e1500 */
[----:B------:R-:W-:Y:S01]  /*a9d0*/  ISETP.GT.AND P1, PT, R2, 0x7b, PT ;  /* 0x0000007b0200780c */ /* 0x000fe20003f24270 */
[----:B0-----:R-:W-:-:S02]  /*a9e0*/  @P0 IMAD.MOV.U32 R14, RZ, RZ, R17 ;  /* 0x000000ffff0e0224 */ /* 0x001fc400078e0011 */
[----:B------:R-:W-:Y:S01]  /*a9f0*/  @P0 IMAD.MOV.U32 R15, RZ, RZ, R28 ;  /* 0x000000ffff0f0224 */ /* 0x000fe200078e001c */
[----:B------:R-:W2:Y:S04]  /*aa00*/  LDL R17, [R1+0x330] ;  /* 0x0003300001117983 */ /* 0x000ea80000100800 */
[----:B------:R3:W2:Y:S01]  /*aa10*/  @P0 LDG.E.U16 R119, desc[UR14][R14.64] ;  /* 0x0000000e0e770981 */ /* 0x0006a2000c1e1500 */
[----:B------:R-:W-:-:S03]  /*aa20*/  ISETP.GT.AND P0, PT, R2, 0x7c, PT ;  /* 0x0000007c0200780c */ /* 0x000fc60003f04270 */
[----:B------:R-:W2:Y:S01]  /*aa30*/  LDL.LU R73, [R1+0x338] ;  /* 0x0003380001497983 */ /* 0x000ea20000300800 */
[----:B------:R-:W-:Y:S01]  /*aa40*/  PRMT R118, RZ, 0x7610, R118 ;  /* 0x00007610ff767816 */ /* 0x000fe20000000076 */
[----:B------:R-:W0:Y:S01]  /*aa50*/  S2R R31, SR_TID.X ;  /* 0x00000000001f7919 */ /* 0x000e220000002100 */
[----:B------:R-:W-:Y:S02]  /*aa60*/  PRMT R117, RZ, 0x7610, R117 ;  /* 0x00007610ff757816 */ /* 0x000fe40000000075 */
[----:B------:R-:W-:Y:S01]  /*aa70*/  PRMT R116, RZ, 0x7610, R116 ;  /* 0x00007610ff747816 */ /* 0x000fe20000000074 */
[----:B------:R-:W2:Y:S01]  /*aa80*/  LDL R28, [R1+0x31c] ;  /* 0x00031c00011c7983 */ /* 0x000ea20000100800 */
[----:B---3--:R-:W-:Y:S01]  /*aa90*/  @P1 IMAD.MOV.U32 R14, RZ, RZ, R16 ;  /* 0x000000ffff0e1224 */ /* 0x008fe200078e0010 */
[----:B------:R-:W-:Y:S02]  /*aaa0*/  ISETP.GT.AND P2, PT, R2, 0x7e, PT ;  /* 0x0000007e0200780c */ /* 0x000fe40003f44270 */
[----:B------:R-:W3:Y:S01]  /*aab0*/  LDL R16, [R1+0x328] ;  /* 0x0003280001107983 */ /* 0x000ee20000100800 */
[----:B----4-:R-:W-:-:S03]  /*aac0*/  @P1 IMAD.MOV.U32 R15, RZ, RZ, R24 ;  /* 0x000000ffff0f1224 */ /* 0x010fc600078e0018 */
[----:B------:R-:W4:Y:S04]  /*aad0*/  LDL R24, [R1+0x32c] ;  /* 0x00032c0001187983 */ /* 0x000f280000100800 */
[----:B------:R2:W3:Y:S02]  /*aae0*/  @P1 LDG.E.U16 R118, desc[UR14][R14.64] ;  /* 0x0000000e0e761981 */ /* 0x0004e4000c1e1500 */
[----:B--2---:R-:W-:Y:S02]  /*aaf0*/  @P0 IMAD.MOV.U32 R15, RZ, RZ, R27 ;  /* 0x000000ffff0f0224 */ /* 0x004fe400078e001b */
[----:B------:R-:W2:Y:S01]  /*ab00*/  LDL R27, [R1+0x324] ;  /* 0x00032400011b7983 */ /* 0x000ea20000100800 */
[----:B------:R-:W-:Y:S01]  /*ab10*/  ISETP.GT.AND P1, PT, R2, 0x7d, PT ;  /* 0x0000007d0200780c */ /* 0x000fe20003f24270 */
[----:B------:R-:W-:Y:S01]  /*ab20*/  @P0 IMAD.MOV.U32 R14, RZ, RZ, R26 ;  /* 0x000000ffff0e0224 */ /* 0x000fe200078e001a */
[----:B0-----:R-:W-:Y:S01]  /*ab30*/  LOP3.LUT R31, R31, 0x7f, RZ, 0xc0, !PT ;  /* 0x0000007f1f1f7812 */ /* 0x001fe200078ec0ff */
[----:B------:R-:W3:Y:S04]  /*ab40*/  LDL R26, [R1+0x320] ;  /* 0x00032000011a7983 */ /* 0x000ee80000100800 */
[----:B------:R0:W3:Y:S06]  /*ab50*/  @P0 LDG.E.U16 R117, desc[UR14][R14.64] ;  /* 0x0000000e0e750981 */ /* 0x0000ec000c1e1500 */
[----:B0-----:R-:W-:-:S02]  /*ab60*/  @P1 IMAD.MOV.U32 R14, RZ, RZ, R13 ;  /* 0x000000ffff0e1224 */ /* 0x001fc400078e000d */
[----:B------:R-:W-:Y:S01]  /*ab70*/  @P1 IMAD.MOV.U32 R15, RZ, RZ, R25 ;  /* 0x000000ffff0f1224 */ /* 0x000fe200078e0019 */
[----:B------:R-:W-:Y:S01]  /*ab80*/  ISETP.GE.AND P0, PT, R31, R2, PT ;  /* 0x000000021f00720c */ /* 0x000fe20003f06270 */
[----:B------:R-:W3:Y:S04]  /*ab90*/  LDL R25, [R1+0x314] ;  /* 0x0003140001197983 */ /* 0x000ee80000100800 */
[----:B------:R0:W3:Y:S01]  /*aba0*/  @P1 LDG.E.U16 R116, desc[UR14][R14.64] ;  /* 0x0000000e0e741981 */ /* 0x0000e2000c1e1500 */
[----:B------:R-:W-:Y:S02]  /*abb0*/  ISETP.GT.AND P1, PT, R2, 0x7f, PT ;  /* 0x0000007f0200780c */ /* 0x000fe40003f24270 */
[----:B------:R-:W-:Y:S01]  /*abc0*/  PRMT R115, RZ, 0x7610, R115 ;  /* 0x00007610ff737816 */ /* 0x000fe20000000073 */
[----:B------:R-:W3:Y:S01]  /*abd0*/  LDL R13, [R1+0x318] ;  /* 0x00031800010d7983 */ /* 0x000ee20000100800 */
[----:B------:R-:W-:Y:S01]  /*abe0*/  PRMT R114, RZ, 0x7610, R114 ;  /* 0x00007610ff727816 */ /* 0x000fe20000000072 */
[----:B0-----:R-:W-:Y:S01]  /*abf0*/  @P2 IMAD.MOV.U32 R15, RZ, RZ, R29 ;  /* 0x000000ffff0f2224 */ /* 0x001fe200078e001d */
[----:B------:R-:W-:Y:S01]  /*ac00*/  PRMT R113, RZ, 0x7610, R113 ;  /* 0x00007610ff717816 */ /* 0x000fe20000000071 */
[----:B------:R-:W3:Y:S01]  /*ac10*/  LDL R29, [R1+0x304] ;  /* 0x00030400011d7983 */ /* 0x000ee20000100800 */
[----:B------:R-:W-:-:S05]  /*ac20*/  @P2 IMAD.MOV.U32 R14, RZ, RZ, R73 ;  /* 0x000000ffff0e2224 */ /* 0x000fca00078e0049 */
[----:B------:R0:W3:Y:S02]  /*ac30*/  @P2 LDG.E.U16 R115, desc[UR14][R14.64] ;  /* 0x0000000e0e732981 */ /* 0x0000e4000c1e1500 */
[----:B0-----:R-:W-:Y:S02]  /*ac40*/  @P1 IMAD.MOV.U32 R14, RZ, RZ, R17 ;  /* 0x000000ffff0e1224 */ /* 0x001fe400078e0011 */
[----:B------:R-:W3:Y:S01]  /*ac50*/  LDL R17, [R1+0x310] ;  /* 0x0003100001117983 */ /* 0x000ee20000100800 */
[----:B----4-:R-:W-:-:S03]  /*ac60*/  @P1 IMAD.MOV.U32 R15, RZ, RZ, R24 ;  /* 0x000000ffff0f1224 */ /* 0x010fc600078e0018 */
[----:B------:R-:W4:Y:S04]  /*ac70*/  LDL R24, [R1+0x30c] ;  /* 0x00030c0001187983 */ /* 0x000f280000100800 */
[----:B------:R2:W4:Y:S01]  /*ac80*/  @P1 LDG.E.U16 R114, desc[UR14][R14.64] ;  /* 0x0000000e0e721981 */ /* 0x000522000c1e1500 */
[----:B------:R-:W-:Y:S01]  /*ac90*/  BAR.SYNC.DEFER_BLOCKING 0x0 ;  /* 0x0000000000007b1d */ /* 0x000fe20000010000 */
[----:B--2---:R-:W-:-:S05]  /*aca0*/  @!P0 IMAD.MOV.U32 R15, RZ, RZ, R27 ;  /* 0x000000ffff0f8224 */ /* 0x004fca00078e001b */
[----:B------:R-:W2:Y:S01]  /*acb0*/  LDL R27, [R1+0x308] ;  /* 0x00030800011b7983 */ /* 0x000ea20000100800 */
[----:B---3--:R-:W-:Y:S01]  /*acc0*/  @!P0 IMAD.MOV.U32 R14, RZ, RZ, R16 ;  /* 0x000000ffff0e8224 */ /* 0x008fe200078e0010 */
[----:B------:R-:W-:Y:S02]  /*acd0*/  PRMT R112, RZ, 0x7610, R112 ;  /* 0x00007610ff707816 */ /* 0x000fe40000000070 */
[----:B------:R-:W3:Y:S01]  /*ace0*/  LDL R16, [R1+0x300] ;  /* 0x0003000001107983 */ /* 0x000ee20000100800 */
[----:B------:R-:W-:-:S03]  /*acf0*/  PRMT R111, RZ, 0x7610, R111 ;  /* 0x00007610ff6f7816 */ /* 0x000fc6000000006f */
[----:B------:R0:W3:Y:S02]  /*ad00*/  @!P0 LDG.E.U16 R113, desc[UR14][R14.64] ;  /* 0x0000000e0e718981 */ /* 0x0000e4000c1e1500 */
[----:B0-----:R-:W-:Y:S02]  /*ad10*/  @!P0 IMAD.MOV.U32 R14, RZ, RZ, R26 ;  /* 0x000000ffff0e8224 */ /* 0x001fe400078e001a */
[----:B------:R-:W-:Y:S01]  /*ad20*/  @!P0 IMAD.MOV.U32 R15, RZ, RZ, R28 ;  /* 0x000000ffff0f8224 */ /* 0x000fe200078e001c */
[----:B------:R-:W3:Y:S04]  /*ad30*/  LDL R26, [R1+0x2fc] ;  /* 0x0002fc00011a7983 */ /* 0x000ee80000100800 */
[----:B------:R0:W3:Y:S04]  /*ad40*/  @!P0 LDG.E.U16 R112, desc[UR14][R14.64] ;  /* 0x0000000e0e708981 */ /* 0x0000e8000c1e1500 */
[----:B------:R-:W3:Y:S01]  /*ad50*/  LDL R28, [R1+0x2f4] ;  /* 0x0002f400011c7983 */ /* 0x000ee20000100800 */
[----:B------:R-:W-:Y:S01]  /*ad60*/  PRMT R110, RZ, 0x7610, R110 ;  /* 0x00007610ff6e7816 */ /* 0x000fe2000000006e */
[----:B0-----:R-:W-:-:S02]  /*ad70*/  @!P0 IMAD.MOV.U32 R14, RZ, RZ, R13 ;  /* 0x000000ffff0e8224 */ /* 0x001fc400078e000d */
[----:B------:R-:W-:Y:S01]  /*ad80*/  @!P0 IMAD.MOV.U32 R15, RZ, RZ, R25 ;  /* 0x000000ffff0f8224 */ /* 0x000fe200078e0019 */
[----:B------:R-:W3:Y:S04]  /*ad90*/  LDL R13, [R1+0x2f0] ;  /* 0x0002f000010d7983 */ /* 0x000ee80000100800 */
[----:B------:R-:W3:Y:S04]  /*ada0*/  LDL R25, [R1+0x2f8] ;  /* 0x0002f80001197983 */ /* 0x000ee80000100800 */
[----:B------:R0:W3:Y:S02]  /*adb0*/  @!P0 LDG.E.U16 R111, desc[UR14][R14.64] ;  /* 0x0000000e0e6f8981 */ /* 0x0000e4000c1e1500 */
[----:B0-----:R-:W-:-:S02]  /*adc0*/  @!P0 IMAD.MOV.U32 R14, RZ, RZ, R17 ;  /* 0x000000ffff0e8224 */ /* 0x001fc400078e0011 */
[----:B------:R-:W3:Y:S01]  /*add0*/  LDL R17, [R1+0x2ec] ;  /* 0x0002ec0001117983 */ /* 0x000ee20000100800 */
[----:B----4-:R-:W-:-:S03]  /*ade0*/  @!P0 IMAD.MOV.U32 R15, RZ, RZ, R24 ;  /* 0x000000ffff0f8224 */ /* 0x010fc600078e0018 */
[----:B------:R-:W4:Y:S04]  /*adf0*/  LDL R24, [R1+0x2e8] ;  /* 0x0002e80001187983 */ /* 0x000f280000100800 */
[----:B------:R2:W4:Y:S02]  /*ae00*/  @!P0 LDG.E.U16 R110, desc[UR14][R14.64] ;  /* 0x0000000e0e6e8981 */ /* 0x000524000c1e1500 */
[----:B--2---:R-:W-:Y:S02]  /*ae10*/  @!P0 IMAD.MOV.U32 R14, RZ, RZ, R27 ;  /* 0x000000ffff0e8224 */ /* 0x004fe400078e001b */
[----:B------:R-:W2:Y:S01]  /*ae20*/  LDL R27, [R1+0x2e4] ;  /* 0x0002e400011b7983 */ /* 0x000ea20000100800 */
[----:B------:R-:W-:Y:S01]  /*ae30*/  PRMT R109, RZ, 0x7610, R109 ;  /* 0x00007610ff6d7816 */ /* 0x000fe2000000006d */
[----:B------:R-:W-:Y:S01]  /*ae40*/  @!P0 IMAD.MOV.U32 R15, RZ, RZ, R29 ;  /* 0x000000ffff0f8224 */ /* 0x000fe200078e001d */
[----:B------:R-:W-:Y:S01]  /*ae50*/  PRMT R108, RZ, 0x7610, R108 ;  /* 0x00007610ff6c7816 */ /* 0x000fe2000000006c */
[----:B------:R-:W2:Y:S04]  /*ae60*/  LDL R29, [R1+0x2dc] ;  /* 0x0002dc00011d7983 */ /* 0x000ea80000100800 */
[----:B------:R3:W2:Y:S01]  /*ae70*/  @!P0 LDG.E.U16 R109, desc[UR14][R14.64] ;  /* 0x0000000e0e6d8981 */ /* 0x0006a2000c1e1500 */
[----:B------:R-:W-:Y:S01]  /*ae80*/  PRMT R107, RZ, 0x7610, R107 ;  /* 0x00007610ff6b7816 */ /* 0x000fe2000000006b */
[----:B---3--:R-:W-:-:S02]  /*ae90*/  @!P0 IMAD.MOV.U32 R14, RZ, RZ, R16 ;  /* 0x000000ffff0e8224 */ /* 0x008fc400078e0010 */
[----:B------:R-:W3:Y:S01]  /*aea0*/  LDL R16, [R1+0x2d8] ;  /* 0x0002d80001107983 */ /* 0x000ee20000100800 */
[----:B------:R-:W-:-:S03]  /*aeb0*/  @!P0 IMAD.MOV.U32 R15, RZ, RZ, R26 ;  /* 0x000000ffff0f8224 */ /* 0x000fc600078e001a */
[----:B------:R-:W3:Y:S04]  /*aec0*/  LDL R26, [R1+0x2e0] ;  /* 0x0002e000011a7983 */ /* 0x000ee80000100800 */
[----:B------:R0:W3:Y:S01]  /*aed0*/  @!P0 LDG.E.U16 R108, desc[UR14][R14.64] ;  /* 0x0000000e0e6c8981 */ /* 0x0000e2000c1e1500 */
[----:B------:R-:W-:Y:S01]  /*aee0*/  PRMT R106, RZ, 0x7610, R106 ;  /* 0x00007610ff6a7816 */ /* 0x000fe2000000006a */
[----:B0-----:R-:W-:Y:S02]  /*aef0*/  @!P0 IMAD.MOV.U32 R15, RZ, RZ, R28 ;  /* 0x000000ffff0f8224 */ /* 0x001fe400078e001c */
[----:B------:R-:W3:Y:S01]  /*af00*/  LDL R28, [R1+0x2c4] ;  /* 0x0002c400011c7983 */ /* 0x000ee20000100800 */
[----:B------:R-:W-:-:S03]  /*af10*/  @!P0 IMAD.MOV.U32 R14, RZ, RZ, R25 ;  /* 0x000000ffff0e8224 */ /* 0x000fc600078e0019 */
[----:B------:R-:W3:Y:S04]  /*af20*/  LDL R25, [R1+0x2d4] ;  /* 0x0002d40001197983 */ /* 0x000ee80000100800 */
[----:B------:R0:W3:Y:S02]  /*af30*/  @!P0 LDG.E.U16 R107, desc[UR14][R14.64] ;  /* 0x0000000e0e6b8981 */ /* 0x0000e4000c1e1500 */
[----:B0-----:R-:W-:Y:S02]  /*af40*/  @!P0 IMAD.MOV.U32 R14, RZ, RZ, R13 ;  /* 0x000000ffff0e8224 */ /* 0x001fe400078e000d */
[----:B------:R-:W-:Y:S01]  /*af50*/  @!P0 IMAD.MOV.U32 R15, RZ, RZ, R17 ;  /* 0x000000ffff0f8224 */ /* 0x000fe200078e0011 */
[----:B------:R-:W3:Y:S04]  /*af60*/  LDL R13, [R1+0x2d0] ;  /* 0x0002d000010d7983 */ /* 0x000ee80000100800 */
[----:B------:R-:W3:Y:S04]  /*af70*/  LDL R17, [R1+0x2cc] ;  /* 0x0002cc0001117983 */ /* 0x000ee80000100800 */
[----:B------:R4:W3:Y:S02]  /*af80*/  @!P0 LDG.E.U16 R106, desc[UR14][R14.64] ;  /* 0x0000000e0e6a8981 */ /* 0x0008e4000c1e1500 */
[----:B----4-:R-:W-:-:S02]  /*af90*/  @!P0 IMAD.MOV.U32 R14, RZ, RZ, R24 ;  /* 0x000000ffff0e8224 */ /* 0x010fc400078e0018 */
[----:B------:R-:W4:Y:S01]  /*afa0*/  LDL R24, [R1+0x2c0] ;  /* 0x0002c00001187983 */ /* 0x000f220000100800 */
[----:B--2---:R-:W-:-:S03]  /*afb0*/  @!P0 IMAD.MOV.U32 R15, RZ, RZ, R27 ;  /* 0x000000ffff0f8224 */ /* 0x004fc600078e001b */
[----:B------:R-:W2:Y:S01]  /*afc0*/  LDL R27, [R1+0x2c8] ;  /* 0x0002c800011b7983 */ /* 0x000ea20000100800 */
[----:B------:R-:W-:Y:S02]  /*afd0*/  PRMT R105, RZ, 0x7610, R105 ;  /* 0x00007610ff697816 */ /* 0x000fe40000000069 */
[----:B------:R-:W-:-:S04]  /*afe0*/  PRMT R104, RZ, 0x7610, R104 ;  /* 0x00007610ff687816 */ /* 0x000fc80000000068 */
[----:B------:R0:W4:Y:S01]  /*aff0*/  @!P0 LDG.E.U16 R105, desc[UR14][R14.64] ;  /* 0x0000000e0e698981 */ /* 0x000122000c1e1500 */
[----:B------:R-:W-:Y:S01]  /*b000*/  PRMT R103, RZ, 0x7610, R103 ;  /* 0x00007610ff677816 */ /* 0x000fe20000000067 */
[----:B0-----:R-:W-:Y:S02]  /*b010*/  @!P0 IMAD.MOV.U32 R15, RZ, RZ, R29 ;  /* 0x000000ffff0f8224 */ /* 0x001fe400078e001d */
[----:B---3--:R-:W-:Y:S02]  /*b020*/  @!P0 IMAD.MOV.U32 R14, RZ, RZ, R26 ;  /* 0x000000ffff0e8224 */ /* 0x008fe400078e001a */
[----:B------:R-:W3:Y:S04]  /*b030*/  LDL R26, [R1+0x2bc] ;  /* 0x0002bc00011a7983 */ /* 0x000ee80000100800 */
[----:B------:R0:W3:Y:S01]  /*b040*/  @!P0 LDG.E.U16 R104, desc[UR14][R14.64] ;  /* 0x0000000e0e688981 */ /* 0x0000e2000c1e1500 */
[----:B------:R-:W-:Y:S01]  /*b050*/  PRMT R102, RZ, 0x7610, R102 ;  /* 0x00007610ff667816 */ /* 0x000fe20000000066 */
[----:B0-----:R-:W-:-:S02]  /*b060*/  @!P0 IMAD.MOV.U32 R14, RZ, RZ, R16 ;  /* 0x000000ffff0e8224 */ /* 0x001fc400078e0010 */
[----:B------:R-:W3:Y:S01]  /*b070*/  LDL R16, [R1+0x2b0] ;  /* 0x0002b00001107983 */ /* 0x000ee20000100800 */
[----:B------:R-:W-:-:S03]  /*b080*/  @!P0 IMAD.MOV.U32 R15, RZ, RZ, R25 ;  /* 0x000000ffff0f8224 */ /* 0x000fc600078e0019 */
[----:B------:R-:W3:Y:S04]  /*b090*/  LDL R25, [R1+0x2b8] ;  /* 0x0002b80001197983 */ /* 0x000ee80000100800 */
[----:B------:R-:W3:Y:S04]  /*b0a0*/  LDL.LU R87, [R1+0x2b4] ;  /* 0x0002b40001577983 */ /* 0x000ee80000300800 */
[----:B------:R0:W3:Y:S01]  /*b0b0*/  @!P0 LDG.E.U16 R103, desc[UR14][R14.64] ;  /* 0x0000000e0e678981 */ /* 0x0000e2000c1e1500 */
[----:B------:R-:W-:Y:S01]  /*b0c0*/  PRMT R101, RZ, 0x7610, R101 ;  /* 0x00007610ff657816 */ /* 0x000fe20000000065 */
[----:B0-----:R-:W-:-:S02]  /*b0d0*/  @!P0 IMAD.MOV.U32 R14, RZ, RZ, R13 ;  /* 0x000000ffff0e8224 */ /* 0x001fc400078e000d */
[----:B------:R-:W-:Y:S01]  /*b0e0*/  @!P0 IMAD.MOV.U32 R15, RZ, RZ, R17 ;  /* 0x000000ffff0f8224 */ /* 0x000fe200078e0011 */
[----:B------:R-:W3:Y:S04]  /*b0f0*/  LDL R13, [R1+0x2a0] ;  /* 0x0002a000010d7983 */ /* 0x000ee80000100800 */
[----:B------:R0:W3:Y:S04]  /*b100*/  @!P0 LDG.E.U16 R102, desc[UR14][R14.64] ;  /* 0x0000000e0e668981 */ /* 0x0000e8000c1e1500 */
[----:B------:R-:W3:Y:S04]  /*b110*/  LDL.LU R17, [R1+0x2ac] ;  /* 0x0002ac0001117983 */ /* 0x000ee80000300800 */
[----:B------:R-:W3:Y:S01]  /*b120*/  LDL.LU R83, [R1+0x2a4] ;  /* 0x0002a40001537983 */ /* 0x000ee20000300800 */
[----:B0-----:R-:W-:-:S02]  /*b130*/  @!P0 IMAD.MOV.U32 R15, RZ, RZ, R28 ;  /* 0x000000ffff0f8224 */ /* 0x001fc400078e001c */
[----:B--2---:R-:W-:-:S05]  /*b140*/  @!P0 IMAD.MOV.U32 R14, RZ, RZ, R27 ;  /* 0x000000ffff0e8224 */ /* 0x004fca00078e001b */
[----:B------:R4:W2:Y:S02]  /*b150*/  @!P0 LDG.E.U16 R101, desc[UR14][R14.64] ;  /* 0x0000000e0e658981 */ /* 0x0008a4000c1e1500 */
[----:B----4-:R-:W-:Y:S02]  /*b160*/  @!P0 IMAD.MOV.U32 R14, RZ, RZ, R24 ;  /* 0x000000ffff0e8224 */ /* 0x010fe400078e0018 */
[----:B------:R-:W4:Y:S01]  /*b170*/  LDL.LU R24, [R1+0x2a8] ;  /* 0x0002a80001187983 */ /* 0x000f220000300800 */
[----:B------:R-:W-:-:S03]  /*b180*/  PRMT R100, RZ, 0x7610, R100 ;  /* 0x00007610ff647816 */ /* 0x000fc60000000064 */
[----:B------:R-:W2:Y:S01]  /*b190*/  LDL.LU R81, [R1+0x29c] ;  /* 0x00029c0001517983 */ /* 0x000ea20000300800 */
[----:B------:R-:W-:-:S03]  /*b1a0*/  PRMT R99, RZ, 0x7610, R99 ;  /* 0x00007610ff637816 */ /* 0x000fc60000000063 */
[----:B------:R-:W2:Y:S01]  /*b1b0*/  LDL.LU R85, [R1+0x298] ;  /* 0x0002980001557983 */ /* 0x000ea20000300800 */
[----:B---3--:R-:W-:-:S03]  /*b1c0*/  @!P0 IMAD.MOV.U32 R15, RZ, RZ, R26 ;  /* 0x000000ffff0f8224 */ /* 0x008fc600078e001a */
[----:B------:R-:W3:Y:S04]  /*b1d0*/  LDL.LU R77, [R1+0x28c] ;  /* 0x00028c00014d7983 */ /* 0x000ee80000300800 */
[----:B------:R0:W3:Y:S04]  /*b1e0*/  @!P0 LDG.E.U16 R100, desc[UR14][R14.64] ;  /* 0x0000000e0e648981 */ /* 0x0000e8000c1e1500 */
[----:B------:R-:W3:Y:S04]  /*b1f0*/  LDL.LU R79, [R1+0x294] ;  /* 0x00029400014f7983 */ /* 0x000ee80000300800 */
[----:B------:R1:W-:Y:S04]  /*b200*/  STS.U16 [R3+UR12], R98 ;  /* 0x0000006203007988 */ /* 0x0003e8000800040c */
[----:B------:R-:W3:Y:S01]  /*b210*/  LDL.LU R86, [R1+0x290] ;  /* 0x0002900001567983 */ /* 0x000ee20000300800 */
[----:B0-----:R-:W-:-:S02]  /*b220*/  @!P0 IMAD.MOV.U32 R14, RZ, RZ, R25 ;  /* 0x000000ffff0e8224 */ /* 0x001fc400078e0019 */
[----:B------:R-:W-:Y:S01]  /*b230*/  @!P0 IMAD.MOV.U32 R15, RZ, RZ, R87 ;  /* 0x000000ffff0f8224 */ /* 0x000fe200078e0057 */
[----:B-1----:R-:W-:-:S04]  /*b240*/  PRMT R98, RZ, 0x7610, R98 ;  /* 0x00007610ff627816 */ /* 0x002fc80000000062 */
[----:B------:R0:W3:Y:S04]  /*b250*/  @!P0 LDG.E.U16 R99, desc[UR14][R14.64] ;  /* 0x0000000e0e638981 */ /* 0x0000e8000c1e1500 */
[----:B------:R1:W-:Y:S01]  /*b260*/  STS.U16 [R3+UR12+0x400], R97 ;  /* 0x0004006103007988 */ /* 0x0003e2000800040c */
[----:B0-----:R-:W-:-:S03]  /*b270*/  @!P0 IMAD.MOV.U32 R14, RZ, RZ, R16 ;  /* 0x000000ffff0e8224 */ /* 0x001fc600078e0010 */
[----:B------:R-:W3:Y:S04]  /*b280*/  LDL.LU R16, [R1+0x288] ;  /* 0x0002880001107983 */ /* 0x000ee80000300800 */
[----:B------:R-:W3:Y:S01]  /*b290*/  LDL.LU R31, [R1+0x27c] ;  /* 0x00027c00011f7983 */ /* 0x000ee20000300800 */
[----:B------:R-:W-:-:S03]  /*b2a0*/  @!P0 IMAD.MOV.U32 R15, RZ, RZ, R17 ;  /* 0x000000ffff0f8224 */ /* 0x000fc600078e0011 */
[----:B------:R-:W3:Y:S01]  /*b2b0*/  LDL.LU R28, [R1+0x274] ;  /* 0x00027400011c7983 */ /* 0x000ee20000300800 */
[----:B-1----:R-:W-:-:S03]  /*b2c0*/  PRMT R97, RZ, 0x7610, R97 ;  /* 0x00007610ff617816 */ /* 0x002fc60000000061 */
[----:B------:R-:W3:Y:S04]  /*b2d0*/  LDL.LU R29, [R1+0x26c] ;  /* 0x00026c00011d7983 */ /* 0x000ee80000300800 */
[----:B------:R-:W3:Y:S04]  /*b2e0*/  LDL.LU R26, [R1+0x264] ;  /* 0x00026400011a7983 */ /* 0x000ee80000300800 */
[----:B------:R-:W3:Y:S04]  /*b2f0*/  LDL.LU R27, [R1+0x254] ;  /* 0x00025400011b7983 */ /* 0x000ee80000300800 */
[----:B------:R0:W3:Y:S04]  /*b300*/  @!P0 LDG.E.U16 R98, desc[UR14][R14.64] ;  /* 0x0000000e0e628981 */ /* 0x0000e8000c1e1500 */
[----:B------:R-:W3:Y:S04]  /*b310*/  LDL.LU R25, [R1+0x25c] ;  /* 0x00025c0001197983 */ /* 0x000ee80000300800 */
[----:B------:R-:W3:Y:S01]  /*b320*/  LDL.LU R74, [R1+0x258] ;  /* 0x00025800014a7983 */ /* 0x000ee20000300800 */
[----:B0-----:R-:W-:-:S03]  /*b330*/  @!P0 IMAD.MOV.U32 R15, RZ, RZ, R83 ;  /* 0x000000ffff0f8224 */ /* 0x001fc600078e0053 */
[----:B------:R-:W3:Y:S04]  /*b340*/  LDL.LU R75, [R1+0x284] ;  /* 0x00028400014b7983 */ /* 0x000ee80000300800 */
[----:B------:R-:W3:Y:S04]  /*b350*/  LDL.LU R76, [R1+0x260] ;  /* 0x00026000014c7983 */ /* 0x000ee80000300800 */
[----:B------:R-:W3:Y:S04]  /*b360*/  LDL.LU R78, [R1+0x268] ;  /* 0x00026800014e7983 */ /* 0x000ee80000300800 */
[----:B------:R-:W3:Y:S04]  /*b370*/  LDL.LU R80, [R1+0x270] ;  /* 0x0002700001507983 */ /* 0x000ee80000300800 */
[----:B------:R-:W3:Y:S01]  /*b380*/  LDL.LU R82, [R1+0x278] ;  /* 0x0002780001527983 */ /* 0x000ee20000300800 */
[----:B----4-:R-:W-:-:S05]  /*b390*/  @!P0 IMAD.MOV.U32 R14, RZ, RZ, R24 ;  /* 0x000000ffff0e8224 */ /* 0x010fca00078e0018 */
[----:B------:R0:W4:Y:S02]  /*b3a0*/  @!P0 LDG.E.U16 R97, desc[UR14][R14.64] ;  /* 0x0000000e0e618981 */ /* 0x000124000c1e1500 */
[----:B0-----:R-:W-:Y:S02]  /*b3b0*/  @!P0 IMAD.MOV.U32 R14, RZ, RZ, R13 ;  /* 0x000000ffff0e8224 */ /* 0x001fe400078e000d */
[----:B------:R-:W4:Y:S01]  /*b3c0*/  LDL.LU R13, [R1+0x280] ;  /* 0x00028000010d7983 */ /* 0x000f220000300800 */
[----:B--2---:R-:W-:-:S03]  /*b3d0*/  @!P0 IMAD.MOV.U32 R15, RZ, RZ, R81 ;  /* 0x000000ffff0f8224 */ /* 0x004fc600078e0051 */
[----:B------:R0:W-:Y:S04]  /*b3e0*/  STS.U16 [R3+UR12+0x800], R96 ;  /* 0x0008006003007988 */ /* 0x0001e8000800040c */
[----:B------:R1:W-:Y:S01]  /*b3f0*/  STS.U16 [R3+UR12+0xc00], R95 ;  /* 0x000c005f03007988 */ /* 0x0003e2000800040c */
[----:B0-----:R-:W-:Y:S02]  /*b400*/  PRMT R96, RZ, 0x7610, R96 ;  /* 0x00007610ff607816 */ /* 0x001fe40000000060 */
[----:B-1----:R-:W-:-:S04]  /*b410*/  PRMT R95, RZ, 0x7610, R95 ;  /* 0x00007610ff5f7816 */ /* 0x002fc8000000005f */
[----:B------:R0:W2:Y:S04]  /*b420*/  @!P0 LDG.E.U16 R96, desc[UR14][R14.64] ;  /* 0x0000000e0e608981 */ /* 0x0000a8000c1e1500 */
[----:B------:R1:W-:Y:S01]  /*b430*/  STS.U16 [R3+UR12+0x1000], R94 ;  /* 0x0010005e03007988 */ /* 0x0003e2000800040c */
[----:B0-----:R-:W-:Y:S02]  /*b440*/  @!P0 IMAD.MOV.U32 R14, RZ, RZ, R85 ;  /* 0x000000ffff0e8224 */ /* 0x001fe400078e0055 */
[----:B---3--:R-:W-:Y:S01]  /*b450*/  @!P0 IMAD.MOV.U32 R15, RZ, RZ, R79 ;  /* 0x000000ffff0f8224 */ /* 0x008fe200078e004f */
[----:B-1----:R-:W-:-:S04]  /*b460*/  PRMT R94, RZ, 0x7610, R94 ;  /* 0x00007610ff5e7816 */ /* 0x002fc8000000005e */
[----:B------:R0:W3:Y:S04]  /*b470*/  @!P0 LDG.E.U16 R95, desc[UR14][R14.64] ;  /* 0x0000000e0e5f8981 */ /* 0x0000e8000c1e1500 */
[----:B------:R1:W-:Y:S01]  /*b480*/  STS.U16 [R3+UR12+0x1400], R93 ;  /* 0x0014005d03007988 */ /* 0x0003e2000800040c */
[----:B0-----:R-:W-:Y:S02]  /*b490*/  @!P0 IMAD.MOV.U32 R14, RZ, RZ, R86 ;  /* 0x000000ffff0e8224 */ /* 0x001fe400078e0056 */
[----:B------:R-:W-:Y:S01]  /*b4a0*/  @!P0 IMAD.MOV.U32 R15, RZ, RZ, R77 ;  /* 0x000000ffff0f8224 */ /* 0x000fe200078e004d */
[----:B-1----:R-:W-:-:S04]  /*b4b0*/  PRMT R93, RZ, 0x7610, R93 ;  /* 0x00007610ff5d7816 */ /* 0x002fc8000000005d */
[----:B------:R0:W2:Y:S04]  /*b4c0*/  @!P0 LDG.E.U16 R94, desc[UR14][R14.64] ;  /* 0x0000000e0e5e8981 */ /* 0x0000a8000c1e1500 */
[----:B------:R1:W-:Y:S01]  /*b4d0*/  STS.U16 [R3+UR12+0x1800], R92 ;  /* 0x0018005c03007988 */ /* 0x0003e2000800040c */
[----:B0-----:R-:W-:Y:S01]  /*b4e0*/  @!P0 IMAD.MOV.U32 R14, RZ, RZ, R16 ;  /* 0x000000ffff0e8224 */ /* 0x001fe200078e0010 */
[----:B-1----:R-:W-:Y:S01]  /*b4f0*/  PRMT R92, RZ, 0x7610, R92 ;  /* 0x00007610ff5c7816 */ /* 0x002fe2000000005c */
[----:B------:R-:W-:-:S05]  /*b500*/  @!P0 IMAD.MOV.U32 R15, RZ, RZ, R75 ;  /* 0x000000ffff0f8224 */ /* 0x000fca00078e004b */
[----:B------:R0:W2:Y:S04]  /*b510*/  @!P0 LDG.E.U16 R93, desc[UR14][R14.64] ;  /* 0x0000000e0e5d8981 */ /* 0x0000a8000c1e1500 */
[----:B------:R1:W-:Y:S01]  /*b520*/  STS.U16 [R3+UR12+0x1c00], R91 ;  /* 0x001c005b03007988 */ /* 0x0003e2000800040c */
[----:B0-----:R-:W-:-:S03]  /*b530*/  @!P0 IMAD.MOV.U32 R15, RZ, RZ, R31 ;  /* 0x000000ffff0f8224 */ /* 0x001fc600078e001f */
[----:B------:R0:W-:Y:S01]  /*b540*/  STS.U16 [R3+UR12+0x2000], R90 ;  /* 0x0020005a03007988 */ /* 0x0001e2000800040c */
[----:B-1----:R-:W-:-:S03]  /*b550*/  PRMT R91, RZ, 0x7610, R91 ;  /* 0x00007610ff5b7816 */ /* 0x002fc6000000005b */
[----:B------:R-:W-:Y:S04]  /*b560*/  STS.U16 [R3+UR12+0x2400], R89 ;  /* 0x0024005903007988 */ /* 0x000fe8000800040c */
[----:B------:R-:W-:Y:S04]  /*b570*/  STS.U16 [R3+UR12+0x2800], R88 ;  /* 0x0028005803007988 */ /* 0x000fe8000800040c */
[----:B------:R-:W-:Y:S04]  /*b580*/  STS.U16 [R3+UR12+0x2c00], R22 ;  /* 0x002c001603007988 */ /* 0x000fe8000800040c */
[----:B------:R-:W-:Y:S04]  /*b590*/  STS.U16 [R3+UR12+0x3000], R21 ;  /* 0x0030001503007988 */ /* 0x000fe8000800040c */
[----:B------:R-:W-:Y:S04]  /*b5a0*/  STS.U16 [R3+UR12+0x3400], R20 ;  /* 0x0034001403007988 */ /* 0x000fe8000800040c */
[----:B------:R-:W-:Y:S04]  /*b5b0*/  STS.U16 [R3+UR12+0x3800], R18 ;  /* 0x0038001203007988 */ /* 0x000fe8000800040c */
[----:B------:R-:W-:Y:S04]  /*b5c0*/  STS.U16 [R3+UR12+0x3c00], R19 ;  /* 0x003c001303007988 */ /* 0x000fe8000800040c */
[----:B------:R-:W-:Y:S04]  /*b5d0*/  STL [R1+0x75c], R3 ;  /* 0x00075c0301007387 */ /* 0x000fe80000100800 */
[----:B------:R1:W-:Y:S01]  /*b5e0*/  STS.U16 [R12+UR12+0x80], R33 ;  /* 0x000080210c007988 */ /* 0x0003e2000800040c */
[----:B0-----:R-:W-:-:S03]  /*b5f0*/  PRMT R90, RZ, 0x7610, R90 ;  /* 0x00007610ff5a7816 */ /* 0x001fc6000000005a */
[----:B------:R0:W-:Y:S04]  /*b600*/  STS.U16 [R12+UR12+0x480], R30 ;  /* 0x0004801e0c007988 */ /* 0x0001e8000800040c */
[----:B------:R0:W-:Y:S04]  /*b610*/  STS.U16 [R12+UR12+0x880], R23 ;  /* 0x000880170c007988 */ /* 0x0001e8000800040c */
[----:B-1----:R-:W3:Y:S04]  /*b620*/  LDL.LU R33, [R1+0x990] ;  /* 0x0009900001217983 */ /* 0x002ee80000300800 */
[----:B0-----:R-:W2:Y:S04]  /*b630*/  LDL.LU R30, [R1+0x98c] ;  /* 0x00098c00011e7983 */ /* 0x001ea80000300800 */
[----:B------:R-:W2:Y:S04]  /*b640*/  LDL.LU R3, [R1+0x23c] ;  /* 0x00023c0001037983 */ /* 0x000ea80000300800 */
[----:B------:R-:W2:Y:S04]  /*b650*/  LDL.LU R23, [R1+0x234] ;  /* 0x0002340001177983 */ /* 0x000ea80000300800 */
[----:B------:R0:W-:Y:S01]  /*b660*/  STL.64 [R1+0x928], R86 ;  /* 0x0009285601007387 */ /* 0x0001e20000100a00 */
[----:B------:R-:W-:Y:S01]  /*b670*/  PRMT R89, RZ, 0x7610, R89 ;  /* 0x00007610ff597816 */ /* 0x000fe20000000059 */
[----:B0-----:R-:W-:-:S02]  /*b680*/  IMAD.MOV.U32 R87, RZ, RZ, R31 ;  /* 0x000000ffff577224 */ /* 0x001fc400078e001f */
[----:B------:R-:W2:Y:S04]  /*b690*/  LDL.LU R31, [R1+0x988] ;  /* 0x00098800011f7983 */ /* 0x000ea80000300800 */
[----:B------:R-:W3:Y:S04]  /*b6a0*/  LDL.LU R86, [R1+0x250] ;  /* 0x0002500001567983 */ /* 0x000ee80000300800 */
[----:B------:R0:W-:Y:S01]  /*b6b0*/  STL.64 [R1+0x920], R84 ;  /* 0x0009205401007387 */ /* 0x0001e20000100a00 */
[----:B------:R-:W-:Y:S01]  /*b6c0*/  PRMT R88, RZ, 0x7610, R88 ;  /* 0x00007610ff587816 */ /* 0x000fe20000000058 */
[----:B0-----:R-:W-:-:S02]  /*b6d0*/  IMAD.MOV.U32 R85, RZ, RZ, R28 ;  /* 0x000000ffff557224 */ /* 0x001fc400078e001c */
[----:B----4-:R-:W-:-:S05]  /*b6e0*/  @!P0 IMAD.MOV.U32 R14, RZ, RZ, R13 ;  /* 0x000000ffff0e8224 */ /* 0x010fca00078e000d */
[----:B------:R0:W4:Y:S02]  /*b6f0*/  @!P0 LDG.E.U16 R92, desc[UR14][R14.64] ;  /* 0x0000000e0e5c8981 */ /* 0x000124000c1e1500 */
[----:B0-----:R-:W-:Y:S02]  /*b700*/  @!P0 IMAD.MOV.U32 R14, RZ, RZ, R82 ;  /* 0x000000ffff0e8224 */ /* 0x001fe400078e0052 */
[----:B------:R-:W-:Y:S02]  /*b710*/  @!P0 IMAD.MOV.U32 R15, RZ, RZ, R28 ;  /* 0x000000ffff0f8224 */ /* 0x000fe400078e001c */
[----:B------:R-:W4:Y:S04]  /*b720*/  LDL.LU R28, [R1+0x984] ;  /* 0x00098400011c7983 */ /* 0x000f280000300800 */
[----:B------:R0:W4:Y:S04]  /*b730*/  @!P0 LDG.E.U16 R91, desc[UR14][R14.64] ;  /* 0x0000000e0e5b8981 */ /* 0x000128000c1e1500 */
[----:B------:R-:W4:Y:S01]  /*b740*/  LDL.LU R84, [R1+0x248] ;  /* 0x0002480001547983 */ /* 0x000f220000300800 */
[----:B0-----:R-:W-:-:S02]  /*b750*/  @!P0 IMAD.MOV.U32 R14, RZ, RZ, R80 ;  /* 0x000000ffff0e8224 */ /* 0x001fc400078e0050 */
[--C-:B------:R-:W-:Y:S01]  /*b760*/  @!P0 IMAD.MOV.U32 R15, RZ, RZ, R29.reuse ;  /* 0x000000ffff0f8224 */ /* 0x100fe200078e001d */
[----:B------:R0:W-:Y:S04]  /*b770*/  STL.64 [R1+0x918], R82 ;  /* 0x0009185201007387 */ /* 0x0001e80000100a00 */
[----:B------:R1:W4:Y:S02]  /*b780*/  @!P0 LDG.E.U16 R90, desc[UR14][R14.64] ;  /* 0x0000000e0e5a8981 */ /* 0x000324000c1e1500 */
[----:B-1----:R-:W-:Y:S02]  /*b790*/  @!P0 IMAD.MOV.U32 R14, RZ, RZ, R78 ;  /* 0x000000ffff0e8224 */ /* 0x002fe400078e004e */
[----:B------:R-:W-:Y:S02]  /*b7a0*/  @!P0 IMAD.MOV.U32 R15, RZ, RZ, R26 ;  /* 0x000000ffff0f8224 */ /* 0x000fe400078e001a */
[----:B0-----:R-:W-:-:S02]  /*b7b0*/  IMAD.MOV.U32 R83, RZ, RZ, R29 ;  /* 0x000000ffff537224 */ /* 0x001fc400078e001d */
[----:B------:R-:W4:Y:S04]  /*b7c0*/  LDL.LU R29, [R1+0x980] ;  /* 0x00098000011d7983 */ /* 0x000f280000300800 */
[----:B------:R0:W4:Y:S04]  /*b7d0*/  @!P0 LDG.E.U16 R89, desc[UR14][R14.64] ;  /* 0x0000000e0e598981 */ /* 0x000128000c1e1500 */
[----:B------:R-:W4:Y:S04]  /*b7e0*/  LDL.LU R82, [R1+0x240] ;  /* 0x0002400001527983 */ /* 0x000f280000300800 */
[----:B------:R1:W-:Y:S01]  /*b7f0*/  STL.64 [R1+0x910], R80 ;  /* 0x0009105001007387 */ /* 0x0003e20000100a00 */
[----:B0-----:R-:W-:-:S02]  /*b800*/  @!P0 IMAD.MOV.U32 R14, RZ, RZ, R76 ;  /* 0x000000ffff0e8224 */ /* 0x001fc400078e004c */
[----:B------:R-:W-:-:S05]  /*b810*/  @!P0 IMAD.MOV.U32 R15, RZ, RZ, R25 ;  /* 0x000000ffff0f8224 */ /* 0x000fca00078e0019 */
[----:B------:R0:W4:Y:S01]  /*b820*/  @!P0 LDG.E.U16 R88, desc[UR14][R14.64] ;  /* 0x0000000e0e588981 */ /* 0x000122000c1e1500 */
[----:B-1----:R-:W-:-:S03]  /*b830*/  IMAD.MOV.U32 R81, RZ, RZ, R26 ;  /* 0x000000ffff517224 */ /* 0x002fc600078e001a */
[----:B------:R-:W4:Y:S04]  /*b840*/  LDL.LU R26, [R1+0x97c] ;  /* 0x00097c00011a7983 */ /* 0x000f280000300800 */
[----:B------:R-:W4:Y:S01]  /*b850*/  LDL.LU R80, [R1+0x238] ;  /* 0x0002380001507983 */ /* 0x000f220000300800 */
[----:B0-----:R-:W-:-:S03]  /*b860*/  @!P0 IMAD.MOV.U32 R15, RZ, RZ, R27 ;  /* 0x000000ffff0f8224 */ /* 0x001fc600078e001b */
[----:B------:R0:W-:Y:S04]  /*b870*/  STL.64 [R1+0x908], R78 ;  /* 0x0009084e01007387 */ /* 0x0001e80000100a00 */
[----:B------:R1:W-:Y:S01]  /*b880*/  STL.64 [R1+0x900], R76 ;  /* 0x0009004c01007387 */ /* 0x0003e20000100a00 */
[----:B------:R-:W-:Y:S02]  /*b890*/  @!P0 IMAD.MOV.U32 R14, RZ, RZ, R74 ;  /* 0x000000ffff0e8224 */ /* 0x000fe400078e004a */
[----:B0-----:R-:W-:Y:S02]  /*b8a0*/  IMAD.MOV.U32 R78, RZ, RZ, R24 ;  /* 0x000000ffff4e7224 */ /* 0x001fe400078e0018 */
[----:B------:R-:W-:Y:S02]  /*b8b0*/  IMAD.MOV.U32 R79, RZ, RZ, R25 ;  /* 0x000000ffff4f7224 */ /* 0x000fe400078e0019 */
[----:B-1----:R-:W-:-:S02]  /*b8c0*/  IMAD.MOV.U32 R77, RZ, RZ, R27 ;  /* 0x000000ffff4d7224 */ /* 0x002fc400078e001b */
[----:B------:R-:W4:Y:S04]  /*b8d0*/  LDL.LU R27, [R1+0x978] ;  /* 0x00097800011b7983 */ /* 0x000f280000300800 */
[----:B------:R-:W4:Y:S04]  /*b8e0*/  LDL.LU R24, [R1+0x974] ;  /* 0x0009740001187983 */ /* 0x000f280000300800 */
[----:B------:R-:W4:Y:S04]  /*b8f0*/  LDL.LU R25, [R1+0x970] ;  /* 0x0009700001197983 */ /* 0x000f280000300800 */
[----:B------:R-:W4:Y:S04]  /*b900*/  LDL.LU R76, [R1+0x1e8] ;  /* 0x0001e800014c7983 */ /* 0x000f280000300800 */
[----:B------:R0:W-:Y:S04]  /*b910*/  STL.64 [R1+0x8f8], R74 ;  /* 0x0008f84a01007387 */ /* 0x0001e80000100a00 */
[----:B0-----:R-:W4:Y:S04]  /*b920*/  LDL.LU R74, [R1+0x1b4] ;  /* 0x0001b400014a7983 */ /* 0x001f280000300800 */
[----:B------:R-:W4:Y:S04]  /*b930*/  LDL.LU R75, [R1+0x1a4] ;  /* 0x0001a400014b7983 */ /* 0x000f280000300800 */
[----:B------:R0:W-:Y:S04]  /*b940*/  STL.64 [R1+0x8f0], R72 ;  /* 0x0008f04801007387 */ /* 0x0001e80000100a00 */
[----:B0-----:R-:W4:Y:S04]  /*b950*/  LDL.LU R72, [R1+0x1c8] ;  /* 0x0001c80001487983 */ /* 0x001f280000300800 */
[----:B------:R-:W4:Y:S04]  /*b960*/  LDL R73, [R1+0x244] ;  /* 0x0002440001497983 */ /* 0x000f280000100800 */
[----:B------:R0:W-:Y:S04]  /*b970*/  STL.64 [R1+0x8e8], R70 ;  /* 0x0008e84601007387 */ /* 0x0001e80000100a00 */
[----:B0-----:R-:W4:Y:S04]  /*b980*/  LDL R71, [R1+0x24c] ;  /* 0x00024c0001477983 */ /* 0x001f280000100800 */
[----:B------:R-:W-:Y:S04]  /*b990*/  STL.64 [R1+0x8e0], R68 ;  /* 0x0008e04401007387 */ /* 0x000fe80000100a00 */
[----:B------:R-:W-:Y:S04]  /*b9a0*/  STL.64 [R1+0x8d8], R66 ;  /* 0x0008d84201007387 */ /* 0x000fe80000100a00 */
[----:B------:R-:W-:Y:S01]  /*b9b0*/  STL.64 [R1+0x8d0], R64 ;  /* 0x0008d04001007387 */ /* 0x000fe20000100a00 */
[----:B------:R-:W-:-:S03]  /*b9c0*/  PRMT R22, RZ, 0x7610, R22 ;  /* 0x00007610ff167816 */ /* 0x000fc60000000016 */
[----:B------:R-:W-:Y:S04]  /*b9d0*/  STL.64 [R1+0x8c8], R62 ;  /* 0x0008c83e01007387 */ /* 0x000fe80000100a00 */
[----:B------:R-:W-:Y:S04]  /*b9e0*/  STL.64 [R1+0x8c0], R60 ;  /* 0x0008c03c01007387 */ /* 0x000fe80000100a00 */
[----:B------:R-:W-:Y:S04]  /*b9f0*/  STL.64 [R1+0x8b8], R58 ;  /* 0x0008b83a01007387 */ /* 0x000fe80000100a00 */
        /* <DEDUP_REMOVED lines=8> */
[----:B------:R3:W4:Y:S04]  /*ba80*/  @!P0 LDG.E.U16 R22, desc[UR14][R14.64] ;  /* 0x0000000e0e168981 */ /* 0x000728000c1e1500 */
[----:B------:R-:W-:Y:S04]  /*ba90*/  STL.64 [R1+0x878], R42 ;  /* 0x0008782a01007387 */ /* 0x000fe80000100a00 */
[----:B------:R-:W-:Y:S01]  /*baa0*/  STL.64 [R1+0x870], R40 ;  /* 0x0008702801007387 */ /* 0x000fe20000100a00 */
[----:B---3--:R-:W-:-:S03]  /*bab0*/  @!P0 IMAD.MOV.U32 R14, RZ, RZ, R86 ;  /* 0x000000ffff0e8224 */ /* 0x008fc600078e0056 */
[----:B------:R-:W-:Y:S01]  /*bac0*/  STL.64 [R1+0x868], R38 ;  /* 0x0008682601007387 */ /* 0x000fe20000100a00 */
[----:B------:R-:W-:-:S03]  /*bad0*/  PRMT R20, RZ, 0x7610, R20 ;  /* 0x00007610ff147816 */ /* 0x000fc60000000014 */
[----:B------:R-:W-:Y:S04]  /*bae0*/  STL.64 [R1+0x860], R36 ;  /* 0x0008602401007387 */ /* 0x000fe80000100a00 */
[----:B------:R-:W-:Y:S04]  /*baf0*/  STL.64 [R1+0x858], R34 ;  /* 0x0008582201007387 */ /* 0x000fe80000100a00 */
[----:B------:R-:W-:Y:S04]  /*bb00*/  STL.64 [R1+0x850], R32 ;  /* 0x0008502001007387 */ /* 0x000fe80000100a00 */
[----:B--2---:R-:W-:Y:S01]  /*bb10*/  STL.64 [R1+0x848], R30 ;  /* 0x0008481e01007387 */ /* 0x004fe20000100a00 */
[----:B------:R-:W-:-:S03]  /*bb20*/  PRMT R19, RZ, 0x7610, R19 ;  /* 0x00007610ff137816 */ /* 0x000fc60000000013 */
[----:B----4-:R-:W-:Y:S04]  /*bb30*/  STL.64 [R1+0x840], R28 ;  /* 0x0008401c01007387 */ /* 0x010fe80000100a00 */
[----:B------:R-:W-:Y:S04]  /*bb40*/  STL.64 [R1+0x838], R26 ;  /* 0x0008381a01007387 */ /* 0x000fe80000100a00 */
[----:B------:R-:W-:Y:S04]  /*bb50*/  STL.64 [R1+0x830], R24 ;  /* 0x0008301801007387 */ /* 0x000fe80000100a00 */
[----:B------:R0:W-:Y:S04]  /*bb60*/  STS.U16 [R12+UR12+0xc80], R76 ;  /* 0x000c804c0c007988 */ /* 0x0001e8000800040c */
[----:B0-----:R-:W2:Y:S04]  /*bb70*/  LDL.LU R76, [R1+0x18c] ;  /* 0x00018c00014c7983 */ /* 0x001ea80000300800 */
[----:B------:R-:W3:Y:S04]  /*bb80*/  LDL R24, [R1+0x22c] ;  /* 0x00022c0001187983 */ /* 0x000ee80000100800 */
[----:B------:R0:W-:Y:S04]  /*bb90*/  STS.U16 [R12+UR12+0x1080], R72 ;  /* 0x001080480c007988 */ /* 0x0001e8000800040c */
[----:B0-----:R-:W4:Y:S01]  /*bba0*/  LDL.LU R72, [R1+0x170] ;  /* 0x0001700001487983 */ /* 0x001f220000300800 */
[----:B------:R-:W-:-:S05]  /*bbb0*/  @!P0 IMAD.MOV.U32 R15, RZ, RZ, R71 ;  /* 0x000000ffff0f8224 */ /* 0x000fca00078e0047 */
[----:B------:R0:W3:Y:S02]  /*bbc0*/  @!P0 LDG.E.U16 R21, desc[UR14][R14.64] ;  /* 0x0000000e0e158981 */ /* 0x0000e4000c1e1500 */
[----:B0-----:R-:W-:Y:S02]  /*bbd0*/  @!P0 IMAD.MOV.U32 R14, RZ, RZ, R84 ;  /* 0x000000ffff0e8224 */ /* 0x001fe400078e0054 */
[----:B------:R-:W-:Y:S01]  /*bbe0*/  @!P0 IMAD.MOV.U32 R15, RZ, RZ, R73 ;  /* 0x000000ffff0f8224 */ /* 0x000fe200078e0049 */
[----:B------:R-:W-:Y:S04]  /*bbf0*/  STL [R1+0x760], R3 ;  /* 0x0007600301007387 */ /* 0x000fe80000100800 */
[----:B------:R0:W3:Y:S04]  /*bc00*/  @!P0 LDG.E.U16 R20, desc[UR14][R14.64] ;  /* 0x0000000e0e148981 */ /* 0x0000e8000c1e1500 */
[----:B------:R-:W3:Y:S04]  /*bc10*/  LDL.LU R63, [R1+0x13c] ;  /* 0x00013c00013f7983 */ /* 0x000ee80000300800 */
[----:B------:R-:W3:Y:S01]  /*bc20*/  LDL.LU R64, [R1+0x120] ;  /* 0x0001200001407983 */ /* 0x000ee20000300800 */
[----:B0-----:R-:W-:-:S02]  /*bc30*/  @!P0 IMAD.MOV.U32 R14, RZ, RZ, R82 ;  /* 0x000000ffff0e8224 */ /* 0x001fc400078e0052 */
[----:B------:R-:W-:Y:S01]  /*bc40*/  @!P0 IMAD.MOV.U32 R15, RZ, RZ, R3 ;  /* 0x000000ffff0f8224 */ /* 0x000fe200078e0003 */
[----:B------:R-:W3:Y:S04]  /*bc50*/  LDL.LU R66, [R1+0x108] ;  /* 0x0001080001427983 */ /* 0x000ee80000300800 */
[----:B------:R0:W3:Y:S04]  /*bc60*/  @!P0 LDG.E.U16 R19, desc[UR14][R14.64] ;  /* 0x0000000e0e138981 */ /* 0x0000e8000c1e1500 */
[----:B------:R-:W3:Y:S04]  /*bc70*/  LDL.LU R67, [R1+0x100] ;  /* 0x0001000001437983 */ /* 0x000ee80000300800 */
[----:B------:R1:W-:Y:S01]  /*bc80*/  STL [R1+0x764], R23 ;  /* 0x0007641701007387 */ /* 0x0003e20000100800 */
[----:B0-----:R-:W-:-:S03]  /*bc90*/  @!P0 IMAD.MOV.U32 R15, RZ, RZ, R23 ;  /* 0x000000ffff0f8224 */ /* 0x001fc600078e0017 */
[----:B-1----:R-:W3:Y:S04]  /*bca0*/  LDL.LU R23, [R1+0x230] ;  /* 0x0002300001177983 */ /* 0x002ee80000300800 */
[----:B------:R-:W3:Y:S04]  /*bcb0*/  LDL.LU R68, [R1+0x748] ;  /* 0x0007480001447983 */ /* 0x000ee80000300800 */
[----:B------:R0:W-:Y:S04]  /*bcc0*/  STS.U16 [R12+UR12+0x1480], R74 ;  /* 0x0014804a0c007988 */ /* 0x0001e8000800040c */
[----:B------:R-:W3:Y:S04]  /*bcd0*/  LDL.LU R73, [R1+0x730] ;  /* 0x0007300001497983 */ /* 0x000ee80000300800 */
[----:B------:R1:W-:Y:S04]  /*bce0*/  STS.U16 [R12+UR12+0x1880], R75 ;  /* 0x0018804b0c007988 */ /* 0x0003e8000800040c */
[----:B0-----:R-:W3:Y:S04]  /*bcf0*/  LDL.LU R74, [R1+0x214] ;  /* 0x00021400014a7983 */ /* 0x001ee80000300800 */
[----:B------:R-:W-:Y:S04]  /*bd00*/  STS.U16 [R12+UR12+0x2480], R11 ;  /* 0x0024800b0c007988 */ /* 0x000fe8000800040c */
[----:B-1----:R-:W3:Y:S04]  /*bd10*/  LDL.LU R75, [R1+0x1fc] ;  /* 0x0001fc00014b7983 */ /* 0x002ee80000300800 */
[----:B------:R-:W-:Y:S04]  /*bd20*/  STS.U16 [R12+UR12+0x3880], R10 ;  /* 0x0038800a0c007988 */ /* 0x000fe8000800040c */
[----:B--2---:R0:W-:Y:S04]  /*bd30*/  STS.U16 [R12+UR12+0x1c80], R76 ;  /* 0x001c804c0c007988 */ /* 0x0041e8000800040c */
[----:B0-----:R-:W2:Y:S04]  /*bd40*/  LDL.LU R76, [R1+0x1e0] ;  /* 0x0001e000014c7983 */ /* 0x001ea80000300800 */
[----:B----4-:R0:W-:Y:S04]  /*bd50*/  STS.U16 [R12+UR12+0x2080], R72 ;  /* 0x002080480c007988 */ /* 0x0101e8000800040c */
[----:B---3--:R1:W-:Y:S04]  /*bd60*/  STS.U16 [R12+UR12+0x3080], R66 ;  /* 0x003080420c007988 */ /* 0x0083e8000800040c */
[----:B------:R-:W-:Y:S04]  /*bd70*/  STL [R1+0x7d4], R23 ;  /* 0x0007d41701007387 */ /* 0x000fe80000100800 */
[----:B------:R-:W3:Y:S04]  /*bd80*/  LDL.LU R11, [R1+0x96c] ;  /* 0x00096c00010b7983 */ /* 0x000ee80000300800 */
[----:B------:R-:W4:Y:S04]  /*bd90*/  LDL.LU R65, [R1+0x1c4] ;  /* 0x0001c40001417983 */ /* 0x000f280000300800 */
[----:B------:R-:W4:Y:S04]  /*bda0*/  LDL.LU R69, [R1+0x1a8] ;  /* 0x0001a80001457983 */ /* 0x000f280000300800 */
[----:B------:R-:W4:Y:S04]  /*bdb0*/  LDL.LU R70, [R1+0x188] ;  /* 0x0001880001467983 */ /* 0x000f280000300800 */
[----:B------:R-:W4:Y:S04]  /*bdc0*/  LDL.LU R71, [R1+0x16c] ;  /* 0x00016c0001477983 */ /* 0x000f280000300800 */
[----:B0-----:R-:W4:Y:S04]  /*bdd0*/  LDL.LU R72, [R1+0x154] ;  /* 0x0001540001487983 */ /* 0x001f280000300800 */
[----:B------:R-:W4:Y:S04]  /*bde0*/  LDL.LU R10, [R1+0x968] ;  /* 0x00096800010a7983 */ /* 0x000f280000300800 */
[----:B------:R0:W-:Y:S04]  /*bdf0*/  STS.U16 [R12+UR12+0x3480], R67 ;  /* 0x003480430c007988 */ /* 0x0001e8000800040c */
[----:B-1----:R-:W4:Y:S04]  /*be00*/  LDL.LU R66, [R1+0x138] ;  /* 0x0001380001427983 */ /* 0x002f280000300800 */
[----:B0-----:R-:W4:Y:S04]  /*be10*/  LDL.LU R67, [R1+0x11c] ;  /* 0x00011c0001437983 */ /* 0x001f280000300800 */
[----:B------:R-:W-:Y:S04]  /*be20*/  STS.U16 [R12+UR12+0x2880], R63 ;  /* 0x0028803f0c007988 */ /* 0x000fe8000800040c */
[----:B------:R-:W-:Y:S04]  /*be30*/  STS.U16 [R12+UR12+0x2c80], R64 ;  /* 0x002c80400c007988 */ /* 0x000fe8000800040c */
[----:B------:R-:W-:Y:S04]  /*be40*/  STS.U16 [R12+UR12+0x3c80], R120 ;  /* 0x003c80780c007988 */ /* 0x000fe8000800040c */
[----:B------:R-:W-:Y:S04]  /*be50*/  STL [R1+0x768], R12 ;  /* 0x0007680c01007387 */ /* 0x000fe80000100800 */
[----:B---3--:R0:W-:Y:S04]  /*be60*/  STS.U16 [R11+UR12+0x100], R68 ;  /* 0x000100440b007988 */ /* 0x0081e8000800040c */
[----:B------:R1:W-:Y:S04]  /*be70*/  STS.U16 [R11+UR12+0x500], R73 ;  /* 0x000500490b007988 */ /* 0x0003e8000800040c */
[----:B------:R3:W-:Y:S04]  /*be80*/  STS.U16 [R11+UR12+0x900], R74 ;  /* 0x0009004a0b007988 */ /* 0x0007e8000800040c */
[----:B0-----:R-:W4:Y:S04]  /*be90*/  LDL.LU R68, [R1+0x744] ;  /* 0x0007440001447983 */ /* 0x001f280000300800 */
[----:B-1----:R-:W4:Y:S04]  /*bea0*/  LDL.LU R73, [R1+0x228] ;  /* 0x0002280001497983 */ /* 0x002f280000300800 */
[----:B------:R0:W-:Y:S04]  /*beb0*/  STS.U16 [R11+UR12+0xd00], R75 ;  /* 0x000d004b0b007988 */ /* 0x0001e8000800040c */
[----:B---3--:R-:W3:Y:S04]  /*bec0*/  LDL.LU R74, [R1+0x210] ;  /* 0x00021000014a7983 */ /* 0x008ee80000300800 */
[----:B--2---:R1:W-:Y:S04]  /*bed0*/  STS.U16 [R11+UR12+0x1100], R76 ;  /* 0x0011004c0b007988 */ /* 0x0043e8000800040c */
[----:B0-----:R-:W2:Y:S04]  /*bee0*/  LDL.LU R75, [R1+0x1f8] ;  /* 0x0001f800014b7983 */ /* 0x001ea80000300800 */
[----:B----4-:R0:W-:Y:S04]  /*bef0*/  STS.U16 [R11+UR12+0x1500], R65 ;  /* 0x001500410b007988 */ /* 0x0101e8000800040c */
[----:B-1----:R-:W4:Y:S04]  /*bf00*/  LDL.LU R76, [R1+0x1dc] ;  /* 0x0001dc00014c7983 */ /* 0x002f280000300800 */
[----:B------:R1:W-:Y:S04]  /*bf10*/  STS.U16 [R11+UR12+0x1900], R69 ;  /* 0x001900450b007988 */ /* 0x0003e8000800040c */
[----:B0-----:R-:W4:Y:S04]  /*bf20*/  LDL.LU R65, [R1+0x1c0] ;  /* 0x0001c00001417983 */ /* 0x001f280000300800 */
[----:B------:R0:W-:Y:S04]  /*bf30*/  STS.U16 [R11+UR12+0x1d00], R70 ;  /* 0x001d00460b007988 */ /* 0x0001e8000800040c */
[----:B-1----:R-:W4:Y:S04]  /*bf40*/  LDL.LU R69, [R1+0x1a0] ;  /* 0x0001a00001457983 */ /* 0x002f280000300800 */
[----:B------:R1:W-:Y:S04]  /*bf50*/  STS.U16 [R11+UR12+0x2100], R71 ;  /* 0x002100470b007988 */ /* 0x0003e8000800040c */
[----:B0-----:R-:W4:Y:S04]  /*bf60*/  LDL.LU R70, [R1+0x184] ;  /* 0x0001840001467983 */ /* 0x001f280000300800 */
[----:B------:R0:W-:Y:S04]  /*bf70*/  STS.U16 [R11+UR12+0x2500], R72 ;  /* 0x002500480b007988 */ /* 0x0001e8000800040c */
[----:B-1----:R-:W4:Y:S04]  /*bf80*/  LDL.LU R71, [R1+0x168] ;  /* 0x0001680001477983 */ /* 0x002f280000300800 */
[----:B------:R1:W-:Y:S04]  /*bf90*/  STS.U16 [R11+UR12+0x3100], R10 ;  /* 0x0031000a0b007988 */ /* 0x0003e8000800040c */
[----:B0-----:R-:W4:Y:S04]  /*bfa0*/  LDL.LU R72, [R1+0x150] ;  /* 0x0001500001487983 */ /* 0x001f280000300800 */
[----:B-1----:R-:W3:Y:S04]  /*bfb0*/  LDL.LU R10, [R1+0x964] ;  /* 0x00096400010a7983 */ /* 0x002ee80000300800 */
[----:B------:R0:W-:Y:S04]  /*bfc0*/  STS.U16 [R11+UR12+0x3500], R4 ;  /* 0x003500040b007988 */ /* 0x0001e8000800040c */
[----:B------:R1:W-:Y:S04]  /*bfd0*/  STS.U16 [R11+UR12+0x2900], R66 ;  /* 0x002900420b007988 */ /* 0x0003e8000800040c */
[----:B------:R1:W-:Y:S04]  /*bfe0*/  STS.U16 [R11+UR12+0x2d00], R67 ;  /* 0x002d00430b007988 */ /* 0x0003e8000800040c */
[----:B0-----:R-:W4:Y:S04]  /*bff0*/  LDL.LU R4, [R1+0x960] ;  /* 0x0009600001047983 */ /* 0x001f280000300800 */
[----:B-1----:R-:W4:Y:S04]  /*c000*/  LDL.LU R66, [R1+0x134] ;  /* 0x0001340001427983 */ /* 0x002f280000300800 */
[----:B------:R-:W4:Y:S04]  /*c010*/  LDL.LU R67, [R1+0x118] ;  /* 0x0001180001437983 */ /* 0x000f280000300800 */
[----:B------:R0:W-:Y:S04]  /*c020*/  STS.U16 [R11+UR12+0x3900], R9 ;  /* 0x003900090b007988 */ /* 0x0001e8000800040c */
[----:B0-----:R-:W4:Y:S04]  /*c030*/  LDL.LU R9, [R1+0x95c] ;  /* 0x00095c0001097983 */ /* 0x001f280000300800 */
[----:B------:R-:W-:Y:S04]  /*c040*/  STS.U16 [R11+UR12+0x3d00], R119 ;  /* 0x003d00770b007988 */ /* 0x000fe8000800040c */
[----:B------:R-:W-:Y:S04]  /*c050*/  STL [R1+0x76c], R11 ;  /* 0x00076c0b01007387 */ /* 0x000fe80000100800 */
[----:B---3--:R0:W-:Y:S04]  /*c060*/  STS.U16 [R10+UR12+0x180], R68 ;  /* 0x000180440a007988 */ /* 0x0081e8000800040c */
[----:B------:R1:W-:Y:S04]  /*c070*/  STS.U16 [R10+UR12+0x580], R73 ;  /* 0x000580490a007988 */ /* 0x0003e8000800040c */
[----:B------:R3:W-:Y:S04]  /*c080*/  STS.U16 [R10+UR12+0x980], R74 ;  /* 0x0009804a0a007988 */ /* 0x0007e8000800040c */
[----:B0-----:R-:W4:Y:S04]  /*c090*/  LDL.LU R68, [R1+0x740] ;  /* 0x0007400001447983 */ /* 0x001f280000300800 */
[----:B-1----:R-:W4:Y:S04]  /*c0a0*/  LDL.LU R73, [R1+0x224] ;  /* 0x0002240001497983 */ /* 0x002f280000300800 */
[----:B--2---:R0:W-:Y:S04]  /*c0b0*/  STS.U16 [R10+UR12+0xd80], R75 ;  /* 0x000d804b0a007988 */ /* 0x0041e8000800040c */
[----:B---3--:R-:W2:Y:S04]  /*c0c0*/  LDL.LU R74, [R1+0x20c] ;  /* 0x00020c00014a7983 */ /* 0x008ea80000300800 */
[----:B----4-:R1:W-:Y:S04]  /*c0d0*/  STS.U16 [R10+UR12+0x1180], R76 ;  /* 0x0011804c0a007988 */ /* 0x0103e8000800040c */
[----:B0-----:R-:W3:Y:S04]  /*c0e0*/  LDL.LU R75, [R1+0x1f4] ;  /* 0x0001f400014b7983 */ /* 0x001ee80000300800 */
        /* <DEDUP_REMOVED lines=10> */
[----:B0-----:R-:W2:Y:S04]  /*c190*/  LDL.LU R9, [R1+0x958] ;  /* 0x0009580001097983 */ /* 0x001ea80000300800 */
[----:B------:R0:W-:Y:S04]  /*c1a0*/  STS.U16 [R10+UR12+0x3580], R8 ;  /* 0x003580080a007988 */ /* 0x0001e8000800040c */
[----:B0-----:R-:W4:Y:S04]  /*c1b0*/  LDL.LU R8, [R1+0x954] ;  /* 0x0009540001087983 */ /* 0x001f280000300800 */
[----:B------:R-:W4:Y:S04]  /*c1c0*/  LDL.LU R62, [R1+0x148] ;  /* 0x00014800013e7983 */ /* 0x000f280000300800 */
[----:B------:R-:W4:Y:S04]  /*c1d0*/  LDL.LU R63, [R1+0x130] ;  /* 0x00013000013f7983 */ /* 0x000f280000300800 */
[----:B------:R-:W4:Y:S04]  /*c1e0*/  LDL.LU R64, [R1+0x114] ;  /* 0x0001140001407983 */ /* 0x000f280000300800 */
[----:B------:R0:W-:Y:S04]  /*c1f0*/  STS.U16 [R10+UR12+0x1580], R65 ;  /* 0x001580410a007988 */ /* 0x0001e8000800040c */
[----:B------:R-:W-:Y:S04]  /*c200*/  STS.U16 [R10+UR12+0x2980], R66 ;  /* 0x002980420a007988 */ /* 0x000fe8000800040c */
[----:B------:R-:W-:Y:S04]  /*c210*/  STS.U16 [R10+UR12+0x2d80], R67 ;  /* 0x002d80430a007988 */ /* 0x000fe8000800040c */
[----:B------:R-:W-:Y:S04]  /*c220*/  STS.U16 [R10+UR12+0x3980], R125 ;  /* 0x0039807d0a007988 */ /* 0x000fe8000800040c */
[----:B------:R-:W-:Y:S04]  /*c230*/  STS.U16 [R10+UR12+0x3d80], R118 ;  /* 0x003d80760a007988 */ /* 0x000fe8000800040c */
[----:B------:R-:W-:Y:S04]  /*c240*/  STL [R1+0x770], R10 ;  /* 0x0007700a01007387 */ /* 0x000fe80000100800 */
[----:B0-----:R-:W4:Y:S04]  /*c250*/  LDL.LU R65, [R1+0x73c] ;  /* 0x00073c0001417983 */ /* 0x001f280000300800 */
[----:B--2---:R0:W-:Y:S04]  /*c260*/  STS.U16 [R9+UR12+0x600], R73 ;  /* 0x0006004909007988 */ /* 0x0041e8000800040c */
[----:B------:R1:W-:Y:S04]  /*c270*/  STS.U16 [R9+UR12+0xa00], R74 ;  /* 0x000a004a09007988 */ /* 0x0003e8000800040c */
[----:B---3--:R2:W-:Y:S04]  /*c280*/  STS.U16 [R9+UR12+0xe00], R75 ;  /* 0x000e004b09007988 */ /* 0x0085e8000800040c */
[----:B0-----:R-:W3:Y:S04]  /*c290*/  LDL.LU R73, [R1+0x220] ;  /* 0x0002200001497983 */ /* 0x001ee80000300800 */
[----:B-1----:R-:W3:Y:S04]  /*c2a0*/  LDL.LU R74, [R1+0x208] ;  /* 0x00020800014a7983 */ /* 0x002ee80000300800 */
[----:B----4-:R0:W-:Y:S04]  /*c2b0*/  STS.U16 [R9+UR12+0x1200], R76 ;  /* 0x0012004c09007988 */ /* 0x0101e8000800040c */
[----:B--2---:R-:W2:Y:S04]  /*c2c0*/  LDL.LU R75, [R1+0x1f0] ;  /* 0x0001f000014b7983 */ /* 0x004ea80000300800 */
[----:B------:R1:W-:Y:S04]  /*c2d0*/  STS.U16 [R9+UR12+0x200], R68 ;  /* 0x0002004409007988 */ /* 0x0003e8000800040c */
[----:B0-----:R-:W4:Y:S04]  /*c2e0*/  LDL.LU R76, [R1+0x1d4] ;  /* 0x0001d400014c7983 */ /* 0x001f280000300800 */
[----:B------:R-:W4:Y:S04]  /*c2f0*/  LDL.LU R66, [R1+0x1b8] ;  /* 0x0001b80001427983 */ /* 0x000f280000300800 */
[----:B------:R-:W4:Y:S04]  /*c300*/  LDL.LU R67, [R1+0x198] ;  /* 0x0001980001437983 */ /* 0x000f280000300800 */
        /* <DEDUP_REMOVED lines=10> */
[----:B0-----:R-:W3:Y:S04]  /*c3b0*/  LDL.LU R8, [R1+0x950] ;  /* 0x0009500001087983 */ /* 0x001ee80000300800 */
[----:B------:R0:W-:Y:S04]  /*c3c0*/  STS.U16 [R9+UR12+0x3600], R6 ;  /* 0x0036000609007988 */ /* 0x0001e8000800040c */
[----:B0-----:R-:W4:Y:S04]  /*c3d0*/  LDL.LU R6, [R1+0x94c] ;  /* 0x00094c0001067983 */ /* 0x001f280000300800 */
[----:B------:R-:W-:Y:S04]  /*c3e0*/  STS.U16 [R9+UR12+0x2600], R62 ;  /* 0x0026003e09007988 */ /* 0x000fe8000800040c */
[----:B------:R-:W-:Y:S04]  /*c3f0*/  STS.U16 [R9+UR12+0x2a00], R63 ;  /* 0x002a003f09007988 */ /* 0x000fe8000800040c */
[----:B------:R-:W-:Y:S04]  /*c400*/  STS.U16 [R9+UR12+0x2e00], R64 ;  /* 0x002e004009007988 */ /* 0x000fe8000800040c */
[----:B------:R-:W-:Y:S04]  /*c410*/  STS.U16 [R9+UR12+0x3a00], R124 ;  /* 0x003a007c09007988 */ /* 0x000fe8000800040c */
[----:B------:R-:W-:Y:S04]  /*c420*/  STS.U16 [R9+UR12+0x3e00], R117 ;  /* 0x003e007509007988 */ /* 0x000fe8000800040c */
[----:B------:R-:W-:Y:S04]  /*c430*/  STL [R1+0x774], R9 ;  /* 0x0007740901007387 */ /* 0x000fe80000100800 */
[----:B---3--:R0:W-:Y:S04]  /*c440*/  STS.U16 [R8+UR12+0x680], R73 ;  /* 0x0006804908007988 */ /* 0x0081e8000800040c */
[----:B------:R1:W-:Y:S04]  /*c450*/  STS.U16 [R8+UR12+0xa80], R74 ;  /* 0x000a804a08007988 */ /* 0x0003e8000800040c */
[----:B--2---:R2:W-:Y:S04]  /*c460*/  STS.U16 [R8+UR12+0xe80], R75 ;  /* 0x000e804b08007988 */ /* 0x0045e8000800040c */
[----:B0-----:R-:W3:Y:S04]  /*c470*/  LDL.LU R73, [R1+0x738] ;  /* 0x0007380001497983 */ /* 0x001ee80000300800 */
[----:B-1----:R-:W3:Y:S04]  /*c480*/  LDL.LU R74, [R1+0x21c] ;  /* 0x00021c00014a7983 */ /* 0x002ee80000300800 */
[----:B----4-:R0:W-:Y:S04]  /*c490*/  STS.U16 [R8+UR12+0x1280], R76 ;  /* 0x0012804c08007988 */ /* 0x0101e8000800040c */
[----:B--2---:R-:W2:Y:S04]  /*c4a0*/  LDL.LU R75, [R1+0x204] ;  /* 0x00020400014b7983 */ /* 0x004ea80000300800 */
[----:B------:R1:W-:Y:S04]  /*c4b0*/  STS.U16 [R8+UR12+0x3280], R6 ;  /* 0x0032800608007988 */ /* 0x0003e8000800040c */
[----:B0-----:R-:W4:Y:S04]  /*c4c0*/  LDL.LU R76, [R1+0x1ec] ;  /* 0x0001ec00014c7983 */ /* 0x001f280000300800 */
[----:B------:R0:W-:Y:S04]  /*c4d0*/  STS.U16 [R8+UR12+0x3680], R7 ;  /* 0x0036800708007988 */ /* 0x0001e8000800040c */
[----:B-1----:R-:W4:Y:S04]  /*c4e0*/  LDL.LU R6, [R1+0x948] ;  /* 0x0009480001067983 */ /* 0x002f280000300800 */
[----:B0-----:R-:W3:Y:S04]  /*c4f0*/  LDL.LU R7, [R1+0x944] ;  /* 0x0009440001077983 */ /* 0x001ee80000300800 */
[----:B------:R-:W4:Y:S04]  /*c500*/  LDL.LU R58, [R1+0x1d0] ;  /* 0x0001d000013a7983 */ /* 0x000f280000300800 */
[----:B------:R-:W4:Y:S04]  /*c510*/  LDL.LU R59, [R1+0x1b0] ;  /* 0x0001b000013b7983 */ /* 0x000f280000300800 */
[----:B------:R-:W4:Y:S04]  /*c520*/  LDL.LU R60, [R1+0x194] ;  /* 0x00019400013c7983 */ /* 0x000f280000300800 */
[----:B------:R-:W4:Y:S04]  /*c530*/  LDL.LU R61, [R1+0x178] ;  /* 0x00017800013d7983 */ /* 0x000f280000300800 */
[----:B------:R-:W4:Y:S04]  /*c540*/  LDL.LU R62, [R1+0x15c] ;  /* 0x00015c00013e7983 */ /* 0x000f280000300800 */
[----:B------:R-:W4:Y:S04]  /*c550*/  LDL.LU R63, [R1+0x128] ;  /* 0x00012800013f7983 */ /* 0x000f280000300800 */
[----:B------:R0:W-:Y:S04]  /*c560*/  STS.U16 [R8+UR12+0x280], R65 ;  /* 0x0002804108007988 */ /* 0x0001e8000800040c */
[----:B------:R-:W4:Y:S04]  /*c570*/  LDL.LU R64, [R1+0x10c] ;  /* 0x00010c0001407983 */ /* 0x000f280000300800 */
[----:B------:R1:W-:Y:S04]  /*c580*/  STS.U16 [R8+UR12+0x1680], R66 ;  /* 0x0016804208007988 */ /* 0x0003e8000800040c */
[----:B0-----:R-:W4:Y:S04]  /*c590*/  LDL.LU R65, [R1+0x104] ;  /* 0x0001040001417983 */ /* 0x001f280000300800 */
[----:B------:R-:W-:Y:S04]  /*c5a0*/  STL [R1+0x778], R8 ;  /* 0x0007780801007387 */ /* 0x000fe80000100800 */
        /* <DEDUP_REMOVED lines=11> */
[----:B------:R-:W-:Y:S04]  /*c660*/  STS.U16 [R8+UR12+0x3a80], R123 ;  /* 0x003a807b08007988 */ /* 0x000fe8000800040c */
[----:B------:R-:W-:Y:S04]  /*c670*/  STS.U16 [R8+UR12+0x3e80], R116 ;  /* 0x003e807408007988 */ /* 0x000fe8000800040c */
[----:B0-----:R-:W4:Y:S04]  /*c680*/  LDL.LU R71, [R1+0x1ac] ;  /* 0x0001ac0001477983 */ /* 0x001f280000300800 */
[----:B-1----:R-:W4:Y:S04]  /*c690*/  LDL.LU R72, [R1+0x190] ;  /* 0x0001900001487983 */ /* 0x002f280000300800 */
        /* <DEDUP_REMOVED lines=10> */
[----:B-1----:R-:W3:Y:S04]  /*c740*/  LDL.LU R6, [R1+0x940] ;  /* 0x0009400001067983 */ /* 0x002ee80000300800 */
[----:B0-----:R-:W2:Y:S01]  /*c750*/  LDL.LU R0, [R1+0x93c] ;  /* 0x00093c0001007983 */ /* 0x001ea20000300800 */
[----:B------:R-:W-:Y:S01]  /*c760*/  PRMT R18, RZ, 0x7610, R18 ;  /* 0x00007610ff127816 */ /* 0x000fe20000000012 */
[----:B------:R-:W-:Y:S01]  /*c770*/  @!P0 IMAD.MOV.U32 R14, RZ, RZ, R80 ;  /* 0x000000ffff0e8224 */ /* 0x000fe200078e0050 */
[----:B------:R-:W-:Y:S01]  /*c780*/  PRMT R2, RZ, 0x7610, R2 ;  /* 0x00007610ff027816 */ /* 0x000fe20000000002 */
[----:B------:R-:W-:Y:S04]  /*c790*/  STS.U16 [R7+UR12+0x1300], R58 ;  /* 0x0013003a07007988 */ /* 0x000fe8000800040c */
[----:B------:R0:W4:Y:S04]  /*c7a0*/  @!P0 LDG.E.U16 R18, desc[UR14][R14.64] ;  /* 0x0000000e0e128981 */ /* 0x000128000c1e1500 */
[----:B------:R-:W-:Y:S04]  /*c7b0*/  STS.U16 [R7+UR12+0x1700], R59 ;  /* 0x0017003b07007988 */ /* 0x000fe8000800040c */
[----:B------:R-:W-:Y:S01]  /*c7c0*/  STS.U16 [R7+UR12+0x1b00], R60 ;  /* 0x001b003c07007988 */ /* 0x000fe2000800040c */
[----:B0-----:R-:W-:-:S02]  /*c7d0*/  @!P0 IMAD.MOV.U32 R14, RZ, RZ, R23 ;  /* 0x000000ffff0e8224 */ /* 0x001fc400078e0017 */
[----:B------:R-:W-:Y:S01]  /*c7e0*/  @!P0 IMAD.MOV.U32 R15, RZ, RZ, R24 ;  /* 0x000000ffff0f8224 */ /* 0x000fe200078e0018 */
        /* <DEDUP_REMOVED lines=8> */
[----:B------:R0:W4:Y:S01]  /*c870*/  @!P0 LDG.E.U16 R2, desc[UR14][R14.64] ;  /* 0x0000000e0e028981 */ /* 0x000122000c1e1500 */
[----:B------:R-:W-:-:S02]  /*c880*/  IMAD.MOV.U32 R3, RZ, RZ, R77 ;  /* 0x000000ffff037224 */ /* 0x000fc400078e004d */
[----:B------:R-:W-:Y:S02]  /*c890*/  IMAD.MOV.U32 R23, RZ, RZ, R78 ;  /* 0x000000ffff177224 */ /* 0x000fe400078e004e */
[----:B------:R-:W-:Y:S02]  /*c8a0*/  IMAD.MOV.U32 R120, RZ, RZ, R81 ;  /* 0x000000ffff787224 */ /* 0x000fe400078e0051 */
[----:B------:R-:W-:Y:S02]  /*c8b0*/  IMAD.MOV.U32 R12, RZ, RZ, R82 ;  /* 0x000000ffff0c7224 */ /* 0x000fe400078e0052 */
[----:B0-----:R-:W-:Y:S02]  /*c8c0*/  IMAD.MOV.U32 R15, RZ, RZ, R79 ;  /* 0x000000ffff0f7224 */ /* 0x001fe400078e004f */
[----:B------:R-:W-:Y:S02]  /*c8d0*/  IMAD.MOV.U32 R14, RZ, RZ, R80 ;  /* 0x000000ffff0e7224 */ /* 0x000fe400078e0050 */
[----:B------:R-:W-:-:S02]  /*c8e0*/  IMAD.MOV.U32 R119, RZ, RZ, R83 ;  /* 0x000000ffff777224 */ /* 0x000fc400078e0053 */
[----:B------:R-:W-:Y:S02]  /*c8f0*/  IMAD.MOV.U32 R11, RZ, RZ, R84 ;  /* 0x000000ffff0b7224 */ /* 0x000fe400078e0054 */
[----:B------:R-:W-:Y:S02]  /*c900*/  IMAD.MOV.U32 R125, RZ, RZ, R85 ;  /* 0x000000ffff7d7224 */ /* 0x000fe400078e0055 */
[----:B------:R-:W-:Y:S02]  /*c910*/  IMAD.MOV.U32 R118, RZ, RZ, R86 ;  /* 0x000000ffff767224 */ /* 0x000fe400078e0056 */
[----:B------:R-:W-:Y:S01]  /*c920*/  IMAD.MOV.U32 R10, RZ, RZ, R87 ;  /* 0x000000ffff0a7224 */ /* 0x000fe200078e0057 */
[----:B---3--:R-:W-:Y:S04]  /*c930*/  STS.U16 [R6+UR12+0x3380], R4 ;  /* 0x0033800406007988 */ /* 0x008fe8000800040c */
[----:B------:R-:W-:Y:S04]  /*c940*/  STS.U16 [R6+UR12+0x3780], R5 ;  /* 0x0037800506007988 */ /* 0x000fe8000800040c */
[----:B--2---:R0:W-:Y:S04]  /*c950*/  STS.U16 [R6+UR12+0x2f80], R0 ;  /* 0x002f800006007988 */ /* 0x0041e8000800040c */
[----:B0-----:R-:W2:Y:S04]  /*c960*/  LDL.LU R0, [R1+0x938] ;  /* 0x0009380001007983 */ /* 0x001ea80000300800 */
[----:B------:R-:W3:Y:S04]  /*c970*/  LDL.LU R4, [R1+0x934] ;  /* 0x0009340001047983 */ /* 0x000ee80000300800 */
[----:B------:R-:W2:Y:S04]  /*c980*/  LDL.LU R5, [R1+0x930] ;  /* 0x0009300001057983 */ /* 0x000ea80000300800 */
[----:B------:R-:W2:Y:S04]  /*c990*/  LDL.LU.64 R24, [R1] ;  /* 0x0000000001187983 */ /* 0x000ea80000300a00 */
[----:B------:R-:W2:Y:S04]  /*c9a0*/  LDL.LU.64 R26, [R1+0x8] ;  /* 0x00000800011a7983 */ /* 0x000ea80000300a00 */
        /* <DEDUP_REMOVED lines=18> */
[----:B------:R-:W-:Y:S04]  /*cad0*/  STS.U16 [R6+UR12+0x380], R66 ;  /* 0x0003804206007988 */ /* 0x000fe8000800040c */
[----:B------:R0:W-:Y:S04]  /*cae0*/  STS.U16 [R6+UR12+0x780], R67 ;  /* 0x0007804306007988 */ /* 0x0001e8000800040c */
[----:B------:R-:W2:Y:S04]  /*caf0*/  LDL.LU.64 R64, [R1+0xa0] ;  /* 0x0000a00001407983 */ /* 0x000ea80000300a00 */
[----:B------:R-:W-:Y:S04]  /*cb00*/  STS.U16 [R6+UR12+0xb80], R68 ;  /* 0x000b804406007988 */ /* 0x000fe8000800040c */
[----:B------:R1:W-:Y:S04]  /*cb10*/  STS.U16 [R6+UR12+0xf80], R69 ;  /* 0x000f804506007988 */ /* 0x0003e8000800040c */
[----:B0-----:R-:W2:Y:S04]  /*cb20*/  LDL.LU.64 R66, [R1+0xa8] ;  /* 0x0000a80001427983 */ /* 0x001ea80000300a00 */
[----:B------:R-:W-:Y:S04]  /*cb30*/  STS.U16 [R6+UR12+0x1380], R70 ;  /* 0x0013804606007988 */ /* 0x000fe8000800040c */
[----:B------:R0:W-:Y:S04]  /*cb40*/  STS.U16 [R6+UR12+0x1780], R71 ;  /* 0x0017804706007988 */ /* 0x0001e8000800040c */
[----:B-1----:R-:W2:Y:S04]  /*cb50*/  LDL.LU.64 R68, [R1+0xb0] ;  /* 0x0000b00001447983 */ /* 0x002ea80000300a00 */
[----:B------:R-:W-:Y:S04]  /*cb60*/  STS.U16 [R6+UR12+0x1b80], R72 ;  /* 0x001b804806007988 */ /* 0x000fe8000800040c */
[----:B------:R1:W-:Y:S04]  /*cb70*/  STS.U16 [R6+UR12+0x1f80], R73 ;  /* 0x001f804906007988 */ /* 0x0003e8000800040c */
[----:B0-----:R-:W2:Y:S04]  /*cb80*/  LDL.LU.64 R70, [R1+0xb8] ;  /* 0x0000b80001467983 */ /* 0x001ea80000300a00 */
[----:B------:R-:W-:Y:S04]  /*cb90*/  STS.U16 [R6+UR12+0x2380], R74 ;  /* 0x0023804a06007988 */ /* 0x000fe8000800040c */
[----:B------:R0:W-:Y:S04]  /*cba0*/  STS.U16 [R6+UR12+0x2780], R75 ;  /* 0x0027804b06007988 */ /* 0x0001e8000800040c */
[----:B-1----:R-:W2:Y:S04]  /*cbb0*/  LDL.LU.64 R72, [R1+0xc0] ;  /* 0x0000c00001487983 */ /* 0x002ea80000300a00 */
[----:B----4-:R1:W-:Y:S04]  /*cbc0*/  STS.U16 [R6+UR12+0x2b80], R76 ;  /* 0x002b804c06007988 */ /* 0x0103e8000800040c */
[----:B0-----:R-:W4:Y:S04]  /*cbd0*/  LDL.LU.64 R74, [R1+0xc8] ;  /* 0x0000c800014a7983 */ /* 0x001f280000300a00 */
[----:B-1----:R-:W4:Y:S04]  /*cbe0*/  LDL.LU.64 R76, [R1+0xd0] ;  /* 0x0000d000014c7983 */ /* 0x002f280000300a00 */
[----:B------:R-:W4:Y:S04]  /*cbf0*/  LDL.LU.64 R78, [R1+0xd8] ;  /* 0x0000d800014e7983 */ /* 0x000f280000300a00 */
[----:B------:R-:W4:Y:S04]  /*cc00*/  LDL.LU.64 R80, [R1+0xe0] ;  /* 0x0000e00001507983 */ /* 0x000f280000300a00 */
[----:B------:R-:W4:Y:S04]  /*cc10*/  LDL.LU.64 R82, [R1+0xe8] ;  /* 0x0000e80001527983 */ /* 0x000f280000300a00 */
[----:B------:R-:W4:Y:S04]  /*cc20*/  LDL.LU.64 R84, [R1+0xf0] ;  /* 0x0000f00001547983 */ /* 0x000f280000300a00 */
[----:B------:R-:W4:Y:S04]  /*cc30*/  LDL.LU.64 R86, [R1+0xf8] ;  /* 0x0000f80001567983 */ /* 0x000f280000300a00 */
[----:B------:R-:W-:Y:S04]  /*cc40*/  STS.U16 [R6+UR12+0x3b80], R121 ;  /* 0x003b807906007988 */ /* 0x000fe8000800040c */
[----:B------:R-:W-:Y:S01]  /*cc50*/  STS.U16 [R6+UR12+0x3f80], R114 ;  /* 0x003f807206007988 */ /* 0x000fe2000800040c */
[----:B------:R-:W-:-:S04]  /*cc60*/  USHF.L.U32 UR4, UR40, 0x8, URZ ;  /* 0x0000000828047899 */ /* 0x000fc8000800063f */
[----:B------:R-:W-:-:S04]  /*cc70*/  ULOP3.LUT UR4, UR4, 0xc00, URZ, 0xc0, !UPT ;  /* 0x00000c0004047892 */ /* 0x000fc8000f8ec03f */
[----:B------:R-:W-:-:S04]  /*cc80*/  ULEA.HI UR4, UR12, UR4, URZ, 0x1c ;  /* 0x000000040c047291 */ /* 0x000fc8000f8fe03f */
[----:B------:R-:W-:Y:S01]  /*cc90*/  ULOP3.LUT UR8, UR4, 0x3fff, URZ, 0xc0, !UPT ;  /* 0x00003fff04087892 */ /* 0x000fe2000f8ec03f */
[----:B------:R-:W-:Y:S01]  /*cca0*/  UMOV UR9, 0x40000040 ;  /* 0x4000004000097882 */ /* 0x000fe20000000000 */
[----:B---3--:R-:W-:Y:S04]  /*ccb0*/  STS.U16 [R4+UR12+0x20000], R113 ;  /* 0x0200007104007988 */ /* 0x008fe8000800040c */
[----:B------:R-:W-:Y:S04]  /*ccc0*/  STS.U16 [R4+UR12+0x20400], R111 ;  /* 0x0204006f04007988 */ /* 0x000fe8000800040c */
        /* <DEDUP_REMOVED lines=14> */
[----:B--2---:R-:W-:Y:S04]  /*cdb0*/  STS.U16 [R5+UR12+0x20200], R112 ;  /* 0x0202007005007988 */ /* 0x004fe8000800040c */
        /* <DEDUP_REMOVED lines=14> */
[----:B------:R-:W-:Y:S01]  /*cea0*/  STS.U16 [R5+UR12+0x23e00], R2 ;  /* 0x023e000205007988 */ /* 0x000fe2000800040c */
[----:B------:R0:W-:Y:S06]  /*ceb0*/  MEMBAR.ALL.CTA ;  /* 0x0000000000007992 */ /* 0x0001ec0000008000 */
[----:B0-----:R-:W0:Y:S02]  /*cec0*/  FENCE.VIEW.ASYNC.S ;  /* 0x00000000000073c6 */ /* 0x001e240000000000 */
[----:B0-----:R-:W-:Y:S06]  /*ced0*/  BAR.SYNC.DEFER_BLOCKING 0x0 ;  /* 0x0000000000007b1d */ /* 0x001fec0000010000 */
[----:B----4-:R-:W-:-:S06]  /*cee0*/  WARPGROUP.ARRIVE ;  /* 0x00000000000079c5 */ /* 0x010fcc0000000000 */
[----:B------:R-:W-:Y:S01]  /*cef0*/  HGMMA.64x128x16.F32.BF16 R24, gdesc[UR8].tnspA, R24, gsb0 ;  /* 0x21e00000081879f0 */ /* 0x000fe20008001818 */
[----:B------:R-:W-:Y:S01]  /*cf00*/  UIADD3 UR8, UP0, UR8, 0x80, URZ ;  /* 0x0000008008087890 */ /* 0x000fe2000ff1e03f */
[----:B------:R-:W-:-:S03]  /*cf10*/  UMOV UR4, URZ ;  /* 0x0000003f00047c82 */ /* 0x000fc60008000000 */
[----:B------:R-:W-:-:S03]  /*cf20*/  UIADD3.X UR5, UR4, 0x40000040, URZ, UP0, !UPT ;  /* 0x4000004004057890 */ /* 0x000fc600087fe43f */
[----:B------:R-:W-:Y:S02]  /*cf30*/  UMOV UR4, UR8 ;  /* 0x0000000800047c82 */ /* 0x000fe40008000000 */
[----:B------:R-:W-:Y:S01]  /*cf40*/  UIADD3.64 UR36, UR4, 0x80, URZ ;  /* 0x0000008004247897 */ /* 0x000fe2000fffe03f */
[----:B------:R-:W-:Y:S02]  /*cf50*/  WARPGROUP.DEPBAR.LE gsb0, 0x0 ;  /* 0x00008000000079c5 */ /* 0x000fe40000010000 */
[----:B------:R-:W-:-:S06]  /*cf60*/  WARPGROUP.ARRIVE ;  /* 0x00000000000079c5 */ /* 0x000fcc0000000000 */
[----:B------:R-:W-:Y:S01]  /*cf70*/  HGMMA.64x128x16.F32.BF16 R24, gdesc[UR4].tnspA, R24, gsb0 ;  /* 0x21e00000041879f0 */ /* 0x000fe20008001818 */
[----:B------:R-:W-:Y:S02]  /*cf80*/  UIADD3.64 UR32, UR4, 0x100, URZ ;  /* 0x0000010004207897 */ /* 0x000fe4000fffe03f */
[----:B------:R-:W-:Y:S02]  /*cf90*/  WARPGROUP.DEPBAR.LE gsb0, 0x0 ;  /* 0x00008000000079c5 */ /* 0x000fe40000010000 */
[----:B------:R-:W-:-:S07]  /*cfa0*/  WARPGROUP.ARRIVE ;  /* 0x00000000000079c5 */ /* 0x000fce0000000000 */
        /* <DEDUP_REMOVED lines=17> */
[----:B------:R-:W-:Y:S04]  /*d0c0*/  STL [R1+0x780], R6 ;  /* 0x0007800601007387 */ /* 0x000fe80000100800 */
[----:B------:R-:W-:Y:S04]  /*d0d0*/  STL [R1+0x784], R4 ;  /* 0x0007840401007387 */ /* 0x000fe80000100800 */
[----:B------:R-:W-:Y:S01]  /*d0e0*/  STL [R1+0x788], R5 ;  /* 0x0007880501007387 */ /* 0x000fe20000100800 */
[----:B------:R-:W-:-:S02]  /*d0f0*/  WARPGROUP.DEPBAR.LE gsb0, 0x0 ;  /* 0x00008000000079c5 */ /* 0x000fc40000010000 */
[----:B------:R-:W-:-:S06]  /*d100*/  WARPGROUP.ARRIVE ;  /* 0x00000000000079c5 */ /* 0x000fcc0000000000 */
[----:B------:R-:W-:Y:S03]  /*d110*/  HGMMA.64x128x16.F32.BF16 R24, gdesc[UR16].tnspA, R24, gsb0 ;  /* 0x21e00000101879f0 */ /* 0x000fe60008001818 */
[----:B------:R-:W-:Y:S02]  /*d120*/  WARPGROUP.DEPBAR.LE gsb0, 0x0 ;  /* 0x00008000000079c5 */ /* 0x000fe40000010000 */
[----:B------:R-:W-:Y:S04]  /*d130*/  STL.64 [R1], R24 ;  /* 0x0000001801007387 */ /* 0x000fe80000100a00 */
[----:B------:R-:W-:Y:S04]  /*d140*/  STL.64 [R1+0x8], R26 ;  /* 0x0000081a01007387 */ /* 0x000fe80000100a00 */
        /* <DEDUP_REMOVED lines=29> */
[----:B------:R0:W-:Y:S04]  /*d320*/  STL.64 [R1+0xf8], R86 ;  /* 0x0000f85601007387 */ /* 0x0001e80000100a00 */
[----:B0-----:R-:W2:Y:S04]  /*d330*/  LDL.LU.64 R86, [R1+0x928] ;  /* 0x0009280001567983 */ /* 0x001ea80000300a00 */
[----:B------:R-:W3:Y:S04]  /*d340*/  LDL.LU.64 R84, [R1+0x920] ;  /* 0x0009200001547983 */ /* 0x000ee80000300a00 */
[----:B------:R-:W4:Y:S04]  /*d350*/  LDL.LU.64 R82, [R1+0x918] ;  /* 0x0009180001527983 */ /* 0x000f280000300a00 */
[----:B------:R-:W2:Y:S04]  /*d360*/  LDL.LU.64 R80, [R1+0x910] ;  /* 0x0009100001507983 */ /* 0x000ea80000300a00 */
[----:B------:R-:W3:Y:S04]  /*d370*/  LDL.LU.64 R78, [R1+0x908] ;  /* 0x00090800014e7983 */ /* 0x000ee80000300a00 */
[----:B------:R-:W4:Y:S04]  /*d380*/  LDL.LU.64 R76, [R1+0x900] ;  /* 0x00090000014c7983 */ /* 0x000f280000300a00 */
[----:B------:R-:W2:Y:S04]  /*d390*/  LDL.LU.64 R74, [R1+0x8f8] ;  /* 0x0008f800014a7983 */ /* 0x000ea80000300a00 */
[----:B------:R-:W3:Y:S01]  /*d3a0*/  LDL.LU.64 R72, [R1+0x8f0] ;  /* 0x0008f00001487983 */ /* 0x000ee20000300a00 */
[----:B------:R-:W-:-:S02]  /*d3b0*/  IMAD.MOV.U32 R6, RZ, RZ, R125 ;  /* 0x000000ffff067224 */ /* 0x000fc400078e007d */
[----:B------:R-:W-:Y:S01]  /*d3c0*/  IMAD.MOV.U32 R5, RZ, RZ, R10 ;  /* 0x000000ffff057224 */ /* 0x000fe200078e000a */
[----:B------:R-:W2:Y:S01]  /*d3d0*/  LDL.LU.64 R70, [R1+0x8e8] ;  /* 0x0008e80001467983 */ /* 0x000ea20000300a00 */
[----:B------:R-:W-:Y:S02]  /*d3e0*/  IMAD.MOV.U32 R125, RZ, RZ, R69 ;  /* 0x000000ffff7d7224 */ /* 0x000fe400078e0045 */
[----:B------:R-:W-:Y:S02]  /*d3f0*/  IMAD.MOV.U32 R124, RZ, RZ, R68 ;  /* 0x000000ffff7c7224 */ /* 0x000fe400078e0044 */
[----:B------:R-:W-:Y:S01]  /*d400*/  IMAD.MOV.U32 R10, RZ, RZ, R120 ;  /* 0x000000ffff0a7224 */ /* 0x000fe200078e0078 */
[----:B------:R-:W2:Y:S01]  /*d410*/  LDL.LU.64 R68, [R1+0x8e0] ;  /* 0x0008e00001447983 */ /* 0x000ea20000300a00 */
[----:B------:R-:W-:Y:S02]  /*d420*/  IMAD.MOV.U32 R123, RZ, RZ, R67 ;  /* 0x000000ffff7b7224 */ /* 0x000fe400078e0043 */
[----:B------:R-:W-:-:S02]  /*d430*/  IMAD.MOV.U32 R122, RZ, RZ, R66 ;  /* 0x000000ffff7a7224 */ /* 0x000fc400078e0042 */
[----:B------:R-:W-:Y:S01]  /*d440*/  IMAD.MOV.U32 R4, RZ, RZ, R118 ;  /* 0x000000ffff047224 */ /* 0x000fe200078e0076 */
[----:B------:R-:W2:Y:S01]  /*d450*/  LDL.LU.64 R66, [R1+0x8d8] ;  /* 0x0008d80001427983 */ /* 0x000ea20000300a00 */
[----:B------:R-:W-:Y:S02]  /*d460*/  IMAD.MOV.U32 R8, RZ, RZ, R119 ;  /* 0x000000ffff087224 */ /* 0x000fe400078e0077 */
[----:B------:R-:W-:Y:S02]  /*d470*/  IMAD.MOV.U32 R121, RZ, RZ, R65 ;  /* 0x000000ffff797224 */ /* 0x000fe400078e0041 */
[----:B------:R-:W-:Y:S02]  /*d480*/  IMAD.MOV.U32 R120, RZ, RZ, R64 ;  /* 0x000000ffff787224 */ /* 0x000fe400078e0040 */
[----:B------:R-:W-:Y:S01]  /*d490*/  IMAD.MOV.U32 R119, RZ, RZ, R63 ;  /* 0x000000ffff777224 */ /* 0x000fe200078e003f */
[----:B------:R-:W2:Y:S01]  /*d4a0*/  LDL.LU.64 R64, [R1+0x8d0] ;  /* 0x0008d00001407983 */ /* 0x000ea20000300a00 */
[----:B------:R-:W-:-:S02]  /*d4b0*/  IMAD.MOV.U32 R118, RZ, RZ, R62 ;  /* 0x000000ffff767224 */ /* 0x000fc400078e003e */
[----:B------:R-:W-:Y:S01]  /*d4c0*/  IMAD.MOV.U32 R117, RZ, RZ, R61 ;  /* 0x000000ffff757224 */ /* 0x000fe200078e003d */
[----:B------:R-:W2:Y:S01]  /*d4d0*/  LDL.LU.64 R62, [R1+0x8c8] ;  /* 0x0008c800013e7983 */ /* 0x000ea20000300a00 */
[----:B------:R-:W-:Y:S02]  /*d4e0*/  IMAD.MOV.U32 R116, RZ, RZ, R60 ;  /* 0x000000ffff747224 */ /* 0x000fe400078e003c */
[----:B------:R-:W-:Y:S01]  /*d4f0*/  IMAD.MOV.U32 R115, RZ, RZ, R59 ;  /* 0x000000ffff737224 */ /* 0x000fe200078e003b */
[----:B------:R-:W2:Y:S01]  /*d500*/  LDL.LU.64 R60, [R1+0x8c0] ;  /* 0x0008c000013c7983 */ /* 0x000ea20000300a00 */
        /* <DEDUP_REMOVED lines=48> */
[----:B------:R-:W-:Y:S02]  /*d810*/  IMAD.MOV.U32 R19, RZ, RZ, R28 ;  /* 0x000000ffff137224 */ /* 0x000fe400078e001c */
[----:B------:R-:W-:Y:S01]  /*d820*/  IMAD.MOV.U32 R11, RZ, RZ, R14 ;  /* 0x000000ffff0b7224 */ /* 0x000fe200078e000e */
[----:B------:R-:W2:Y:S01]  /*d830*/  LDL.LU.64 R28, [R1+0x840] ;  /* 0x00084000011c7983 */ /* 0x000ea20000300a00 */
[----:B------:R-:W-:Y:S02]  /*d840*/  IMAD.MOV.U32 R18, RZ, RZ, R27 ;  /* 0x000000ffff127224 */ /* 0x000fe400078e001b */
[----:B------:R-:W-:Y:S02]  /*d850*/  IMAD.MOV.U32 R15, RZ, RZ, R26 ;  /* 0x000000ffff0f7224 */ /* 0x000fe400078e001a */
[----:B------:R-:W-:Y:S01]  /*d860*/  IMAD.MOV.U32 R14, RZ, RZ, R25 ;  /* 0x000000ffff0e7224 */ /* 0x000fe200078e0019 */
[----:B------:R-:W2:Y:S01]  /*d870*/  LDL.LU.64 R26, [R1+0x838] ;  /* 0x00083800011a7983 */ /* 0x000ea20000300a00 */
[----:B------:R-:W-:-:S03]  /*d880*/  IMAD.MOV.U32 R2, RZ, RZ, R24 ;  /* 0x000000ffff027224 */ /* 0x000fc600078e0018 */
[----:B------:R-:W2:Y:S04]  /*d890*/  LDL.LU.64 R24, [R1+0x830] ;  /* 0x0008300001187983 */ /* 0x000ea80000300a00 */
[----:B------:R-:W-:Y:S04]  /*d8a0*/  STL [R1+0x7dc], R106 ;  /* 0x0007dc6a01007387 */ /* 0x000fe80000100800 */
[----:B------:R3:W-:Y:S02]  /*d8b0*/  STL [R1+0x7d8], R107 ;  /* 0x0007d86b01007387 */ /* 0x0007e40000100800 */
[----:B---3--:R-:W-:-:S02]  /*d8c0*/  IMAD.MOV.U32 R107, RZ, RZ, R73 ;  /* 0x000000ffff6b7224 */ /* 0x008fc400078e0049 */
[----:B------:R-:W3:Y:S04]  /*d8d0*/  LDL.LU R73, [R1+0x82c] ;  /* 0x00082c0001497983 */ /* 0x000ee80000300800 */
        /* <DEDUP_REMOVED lines=12> */
[----:B------:R4:W-:Y:S04]  /*d9a0*/  STL [R1+0x7a0], R120 ;  /* 0x0007a07801007387 */ /* 0x0009e80000100800 */
[----:B------:R0:W-:Y:S04]  /*d9b0*/  STL [R1+0x79c], R121 ;  /* 0x00079c7901007387 */ /* 0x0001e80000100800 */
[----:B------:R2:W-:Y:S04]  /*d9c0*/  STL [R1+0x798], R122 ;  /* 0x0007987a01007387 */ /* 0x0005e80000100800 */
[----:B------:R1:W-:Y:S01]  /*d9d0*/  STL [R1+0x794], R123 ;  /* 0x0007947b01007387 */ /* 0x0003e20000100800 */
[----:B----4-:R-:W-:-:S02]  /*d9e0*/  IMAD.MOV.U32 R120, RZ, RZ, R77 ;  /* 0x000000ffff787224 */ /* 0x010fc400078e004d */
[----:B0-----:R-:W-:Y:S02]  /*d9f0*/  IMAD.MOV.U32 R121, RZ, RZ, R76 ;  /* 0x000000ffff797224 */ /* 0x001fe400078e004c */
[----:B--2---:R-:W-:Y:S02]  /*da00*/  IMAD.MOV.U32 R122, RZ, RZ, R75 ;  /* 0x000000ffff7a7224 */ /* 0x004fe400078e004b */
[----:B-1----:R-:W-:Y:S02]  /*da10*/  IMAD.MOV.U32 R123, RZ, RZ, R74 ;  /* 0x000000ffff7b7224 */ /* 0x002fe400078e004a */
[----:B------:R-:W3:Y:S01]  /*da20*/  LDL.LU R74, [R1+0x828] ;  /* 0x00082800014a7983 */ /* 0x000ee20000300800 */
[----:B------:R-:W-:-:S03]  /*da30*/  IMAD.MOV.U32 R119, RZ, RZ, R78 ;  /* 0x000000ffff777224 */ /* 0x000fc600078e004e */
        /* <DEDUP_REMOVED lines=24> */
[----:B------:R-:W3:Y:S04]  /*dbc0*/  LDL.LU R87, [R1+0x7f4] ;  /* 0x0007f40001577983 */ /* 0x000ee80000300800 */
[----:B------:R-:W2:Y:S04]  /*dbd0*/  LDL.LU R16, [R1+0x7f0] ;  /* 0x0007f00001107983 */ /* 0x000ea80000300800 */
[----:B------:R-:W4:Y:S04]  /*dbe0*/  LDL.LU R17, [R1+0x7ec] ;  /* 0x0007ec0001117983 */ /* 0x000f280000300800 */
[----:B------:R-:W3:Y:S04]  /*dbf0*/  LDL.LU R13, [R1+0x7e8] ;  /* 0x0007e800010d7983 */ /* 0x000ee80000300800 */
[----:B------:R0:W-:Y:S04]  /*dc00*/  STL [R1+0x790], R124 ;  /* 0x0007907c01007387 */ /* 0x0001e80000100800 */
[----:B0-----:R-:W2:Y:S04]  /*dc10*/  LDL R124, [R1+0x74c] ;  /* 0x00074c00017c7983 */ /* 0x001ea80000100800 */
[----:B------:R-:W-:Y:S01]  /*dc20*/  STL [R1+0x78c], R125 ;  /* 0x00078c7d01007387 */ /* 0x000fe20000100800 */
[----:B---3--:R-:W-:-:S05]  /*dc30*/  VIADD R13, R13, 0x1 ;  /* 0x000000010d0d7836 */ /* 0x008fca0000000000 */
[----:B------:R0:W-:Y:S01]  /*dc40*/  STL [R1+0x14c], R13 ;  /* 0x00014c0d01007387 */ /* 0x0001e20000100800 */
[----:B--2---:R-:W-:-:S03]  /*dc50*/  ISETP.NE.U32.AND P0, PT, R13, R124, PT ;  /* 0x0000007c0d00720c */ /* 0x004fc60003f05070 */
[----:B------:R-:W2:Y:S01]  /*dc60*/  LDL.LU R124, [R1+0x72c] ;  /* 0x00072c00017c7983 */ /* 0x000ea20000300800 */
[----:B0-----:R-:W0:Y:S02]  /*dc70*/  LDC R13, c[0x0][0x238] ;  /* 0x00008e00ff0d7b82 */ /* 0x001e240000000800 */
[----:B0-----:R-:W-:-:S04]  /*dc80*/  IMAD.SHL.U32 R13, R13, 0x80, RZ ;  /* 0x000000800d0d7824 */ /* 0x001fc800078e00ff */
[----:B------:R-:W-:-:S05]  /*dc90*/  IMAD.SHL.U32 R13, R13, 0x2, RZ ;  /* 0x000000020d0d7824 */ /* 0x000fca00078e00ff */
[----:B--2---:R-:W-:-:S05]  /*dca0*/  IADD3 R124, P3, R124, R13, RZ ;  /* 0x0000000d7c7c7210 */ /* 0x004fca0007f7e0ff */
[----:B------:R0:W-:Y:S04]  /*dcb0*/  STL [R1+0x72c], R124 ;  /* 0x00072c7c01007387 */ /* 0x0001e80000100800 */
[----:B------:R-:W2:Y:S04]  /*dcc0*/  LDL.LU R125, [R1+0x724] ;  /* 0x00072400017d7983 */ /* 0x000ea80000300800 */
[----:B0-----:R-:W3:Y:S01]  /*dcd0*/  LDL.LU R124, [R1+0x71c] ;  /* 0x00071c00017c7983 */ /* 0x001ee20000300800 */
[-C--:B------:R-:W-:Y:S02]  /*dce0*/  IADD3 R16, P6, R16, R13.reuse, RZ ;  /* 0x0000000d10107210 */ /* 0x080fe40007fde0ff */
[----:B------:R-:W-:-:S02]  /*dcf0*/  IADD3 R0, P1, R0, R13, RZ ;  /* 0x0000000d00007210 */ /* 0x000fc40007f3e0ff */
[-C--:B--2---:R-:W-:Y:S02]  /*dd00*/  IADD3 R125, P4, R125, R13.reuse, RZ ;  /* 0x0000000d7d7d7210 */ /* 0x084fe40007f9e0ff */
[----:B---3--:R-:W-:-:S03]  /*dd10*/  IADD3 R124, P5, R124, R13, RZ ;  /* 0x0000000d7c7c7210 */ /* 0x008fc60007fbe0ff */
[----:B------:R-:W-:Y:S04]  /*dd20*/  STL [R1+0x724], R125 ;  /* 0x0007247d01007387 */ /* 0x000fe80000100800 */
[----:B------:R-:W-:Y:S04]  /*dd30*/  STL [R1+0x71c], R124 ;  /* 0x00071c7c01007387 */ /* 0x000fe80000100800 */
[----:B------:R0:W-:Y:S04]  /*dd40*/  STL [R1+0x714], R16 ;  /* 0x0007141001007387 */ /* 0x0001e80000100800 */
[----:B0-----:R-:W2:Y:S04]  /*dd50*/  LDL.LU R16, [R1+0x7e4] ;  /* 0x0007e40001107983 */ /* 0x001ea80000300800 */
[----:B------:R0:W-:Y:S04]  /*dd60*/  STL [R1+0x70c], R0 ;  /* 0x00070c0001007387 */ /* 0x0001e80000100800 */
[----:B0-----:R-:W2:Y:S04]  /*dd70*/  LDL.LU R0, [R1+0x7e0] ;  /* 0x0007e00001007983 */ /* 0x001ea80000300800 */
[----:B------:R-:W3:Y:S04]  /*dd80*/  LDL.LU R125, [R1+0x704] ;  /* 0x00070400017d7983 */ /* 0x000ee80000300800 */
[----:B------:R-:W3:Y:S01]  /*dd90*/  LDL.LU R124, [R1+0x728] ;  /* 0x00072800017c7983 */ /* 0x000ee20000300800 */
[----:B----4-:R-:W-:-:S05]  /*dda0*/  IADD3 R17, P2, R17, R13, RZ ;  /* 0x0000000d11117210 */ /* 0x010fca0007f5e0ff */
[--C-:B--2---:R-:W-:Y:S01]  /*ddb0*/  IMAD.X R16, R16, 0x1, R0.reuse, P2 ;  /* 0x0000000110107824 */ /* 0x104fe200010e0600 */
[----:B---3--:R-:W-:Y:S01]  /*ddc0*/  IADD3 R125, P2, R125, R13, RZ ;  /* 0x0000000d7d7d7210 */ /* 0x008fe20007f5e0ff */
[----:B------:R-:W-:-:S04]  /*ddd0*/  IMAD.X R124, R124, 0x1, R0, P3 ;  /* 0x000000017c7c7824 */ /* 0x000fc800018e0600 */
[----:B------:R0:W-:Y:S04]  /*dde0*/  STL [R1+0x704], R125 ;  /* 0x0007047d01007387 */ /* 0x0001e80000100800 */
[----:B------:R1:W-:Y:S04]  /*ddf0*/  STL [R1+0x728], R124 ;  /* 0x0007287c01007387 */ /* 0x0003e80000100800 */
[----:B0-----:R-:W2:Y:S04]  /*de00*/  LDL.LU R125, [R1+0x6fc] ;  /* 0x0006fc00017d7983 */ /* 0x001ea80000300800 */
[----:B-1----:R-:W3:Y:S01]  /*de10*/  LDL.LU R124, [R1+0x720] ;  /* 0x00072000017c7983 */ /* 0x002ee20000300800 */
[----:B--2---:R-:W-:Y:S01]  /*de20*/  IADD3 R125, P3, R125, R13, RZ ;  /* 0x0000000d7d7d7210 */ /* 0x004fe20007f7e0ff */
[----:B---3--:R-:W-:-:S04]  /*de30*/  IMAD.X R124, R124, 0x1, R0, P4 ;  /* 0x000000017c7c7824 */ /* 0x008fc800020e0600 */
        /* <DEDUP_REMOVED lines=610> */
[----:B------:R-:W-:-:S05]  /*10460*/  IADD3 R106, P3, R106, R13, RZ ;  /* 0x0000000d6a6a7210 */ /* 0x000fca0007f7e0ff */
[----:B------:R0:W-:Y:S04]  /*10470*/  STL [R1+0x3cc], R106 ;  /* 0x0003cc6a01007387 */ /* 0x0001e80000100800 */
[----:B0-----:R0:W5:Y:S01]  /*10480*/  LDL.LU R106, [R1+0x7dc] ;  /* 0x0007dc00016a7983 */ /* 0x0011620000300800 */
[--C-:B--2---:R-:W-:Y:S01]  /*10490*/  IMAD.X R125, R125, 0x1, R0.reuse, P4 ;  /* 0x000000017d7d7824 */ /* 0x104fe200020e0600 */
[----:B---3--:R-:W-:Y:S02]  /*104a0*/  IADD3 R124, P4, R124, R13, RZ ;  /* 0x0000000d7c7c7210 */ /* 0x008fe40007f9e0ff */
[----:B------:R-:W2:Y:S04]  /*104b0*/  LDL.LU R13, [R1+0x3e8] ;  /* 0x0003e800010d7983 */ /* 0x000ea80000300800 */
[----:B------:R1:W-:Y:S04]  /*104c0*/  STL [R1+0x3f0], R125 ;  /* 0x0003f07d01007387 */ /* 0x0003e80000100800 */
[----:B------:R3:W-:Y:S04]  /*104d0*/  STL [R1+0x3c4], R124 ;  /* 0x0003c47c01007387 */ /* 0x0007e80000100800 */
[----:B-1----:R-:W4:Y:S04]  /*104e0*/  LDL.LU R125, [R1+0x3b0] ;  /* 0x0003b000017d7983 */ /* 0x002f280000300800 */
[----:B---3--:R-:W3:Y:S01]  /*104f0*/  LDL.LU R124, [R1+0x3e0] ;  /* 0x0003e000017c7983 */ /* 0x008ee20000300800 */
[----:B--2---:R-:W-:-:S05]  /*10500*/  IMAD.X R13, R13, 0x1, R0, P5 ;  /* 0x000000010d0d7824 */ /* 0x004fca00028e0600 */
[----:B------:R1:W-:Y:S02]  /*10510*/  STL [R1+0x3e8], R13 ;  /* 0x0003e80d01007387 */ /* 0x0003e40000100800 */
[----:B-1----:R-:W1:Y:S01]  /*10520*/  LDC R13, c[0x0][0x238] ;  /* 0x00008e00ff0d7b82 */ /* 0x002e620000000800 */
[----:B---3--:R-:W-:-:S05]  /*10530*/  IMAD.X R124, R124, 0x1, R0, P6 ;  /* 0x000000017c7c7824 */ /* 0x008fca00030e0600 */
[----:B------:R2:W-:Y:S04]  /*10540*/  STL [R1+0x3e0], R124 ;  /* 0x0003e07c01007387 */ /* 0x0005e80000100800 */
[----:B--2---:R-:W2:Y:S01]  /*10550*/  LDL.LU R124, [R1+0x3a8] ;  /* 0x0003a800017c7983 */ /* 0x004ea20000300800 */
[----:B-1----:R-:W-:-:S04]  /*10560*/  IMAD.SHL.U32 R13, R13, 0x80, RZ ;  /* 0x000000800d0d7824 */ /* 0x002fc800078e00ff */
[----:B------:R-:W-:-:S05]  /*10570*/  IMAD.SHL.U32 R13, R13, 0x2, RZ ;  /* 0x000000020d0d7824 */ /* 0x000fca00078e00ff */
[----:B----4-:R-:W-:-:S05]  /*10580*/  IADD3 R125, P5, R125, R13, RZ ;  /* 0x0000000d7d7d7210 */ /* 0x010fca0007fbe0ff */
[----:B------:R1:W-:Y:S04]  /*10590*/  STL [R1+0x3b0], R125 ;  /* 0x0003b07d01007387 */ /* 0x0003e80000100800 */
[----:B-1----:R-:W3:Y:S01]  /*105a0*/  LDL.LU R125, [R1+0x3d8] ;  /* 0x0003d800017d7983 */ /* 0x002ee20000300800 */
[----:B--2---:R-:W-:-:S05]  /*105b0*/  IADD3 R124, P6, R124, R13, RZ ;  /* 0x0000000d7c7c7210 */ /* 0x004fca0007fde0ff */
[----:B------:R1:W-:Y:S04]  /*105c0*/  STL [R1+0x3a8], R124 ;  /* 0x0003a87c01007387 */ /* 0x0003e80000100800 */
[----:B-1----:R-:W2:Y:S01]  /*105d0*/  LDL.LU R124, [R1+0x3a0] ;  /* 0x0003a000017c7983 */ /* 0x002ea20000300800 */
[----:B---3--:R-:W-:-:S05]  /*105e0*/  IMAD.X R125, R125, 0x1, R0, P1 ;  /* 0x000000017d7d7824 */ /* 0x008fca00008e0600 */
        /* <DEDUP_REMOVED lines=80> */
[----:B------:R-:W-:-:S05]  /*10af0*/  IADD3 R107, P2, R107, R13, RZ ;  /* 0x0000000d6b6b7210 */ /* 0x000fca0007f5e0ff */
[----:B------:R1:W-:Y:S04]  /*10b00*/  STL [R1+0x338], R107 ;  /* 0x0003386b01007387 */ /* 0x0003e80000100800 */
[----:B-1----:R0:W5:Y:S01]  /*10b10*/  LDL.LU R107, [R1+0x7d8] ;  /* 0x0007d800016b7983 */ /* 0x0021620000300800 */
[----:B--2---:R-:W-:-:S05]  /*10b20*/  IMAD.X R124, R124, 0x1, R0, P3 ;  /* 0x000000017c7c7824 */ /* 0x004fca00018e0600 */
[----:B------:R1:W-:Y:S04]  /*10b30*/  STL [R1+0x35c], R124 ;  /* 0x00035c7c01007387 */ /* 0x0003e80000100800 */
[----:B-1----:R-:W2:Y:S01]  /*10b40*/  LDL.LU R124, [R1+0x354] ;  /* 0x00035400017c7983 */ /* 0x002ea20000300800 */
[----:B---3--:R-:W-:-:S05]  /*10b50*/  IADD3 R125, P3, R125, R13, RZ ;  /* 0x0000000d7d7d7210 */ /* 0x008fca0007f7e0ff */
[----:B------:R1:W-:Y:S04]  /*10b60*/  STL [R1+0x330], R125 ;  /* 0x0003307d01007387 */ /* 0x0003e80000100800 */
[----:B------:R-:W3:Y:S04]  /*10b70*/  LDL.LU R13, [R1+0x328] ;  /* 0x00032800010d7983 */ /* 0x000ee80000300800 */
[----:B-1----:R-:W4:Y:S01]  /*10b80*/  LDL.LU R125, [R1+0x34c] ;  /* 0x00034c00017d7983 */ /* 0x002f220000300800 */
[----:B--2---:R-:W-:-:S05]  /*10b90*/  IMAD.X R124, R124, 0x1, R0, P4 ;  /* 0x000000017c7c7824 */ /* 0x004fca00020e0600 */
[----:B------:R1:W-:Y:S04]  /*10ba0*/  STL [R1+0x354], R124 ;  /* 0x0003547c01007387 */ /* 0x0003e80000100800 */
[----:B-1----:R-:W2:Y:S01]  /*10bb0*/  LDL.LU R124, [R1+0x320] ;  /* 0x00032000017c7983 */ /* 0x002ea20000300800 */
[----:B---3--:R-:W-:Y:S01]  /*10bc0*/  IADD3 R13, P4, R13, UR41, RZ ;  /* 0x000000290d0d7c10 */ /* 0x008fe2000ff9e0ff */
[----:B----4-:R-:W-:-:S05]  /*10bd0*/  IMAD.X R125, R125, 0x1, R0, P5 ;  /* 0x000000017d7d7824 */ /* 0x010fca00028e0600 */
[----:B------:R1:W-:Y:S04]  /*10be0*/  STL [R1+0x34c], R125 ;  /* 0x00034c7d01007387 */ /* 0x0003e80000100800 */
[----:B------:R3:W-:Y:S04]  /*10bf0*/  STL [R1+0x328], R13 ;  /* 0x0003280d01007387 */ /* 0x0007e80000100800 */
[----:B-1----:R-:W4:Y:S01]  /*10c00*/  LDL.LU R125, [R1+0x344] ;  /* 0x00034400017d7983 */ /* 0x002f220000300800 */
[----:B--2---:R-:W-:-:S05]  /*10c10*/  IADD3 R124, P5, R124, UR41, RZ ;  /* 0x000000297c7c7c10 */ /* 0x004fca000ffbe0ff */
[----:B------:R1:W-:Y:S04]  /*10c20*/  STL [R1+0x320], R124 ;  /* 0x0003207c01007387 */ /* 0x0003e80000100800 */
[----:B---3--:R-:W2:Y:S04]  /*10c30*/  LDL.LU R13, [R1+0x318] ;  /* 0x00031800010d7983 */ /* 0x008ea80000300800 */
[----:B-1----:R-:W3:Y:S01]  /*10c40*/  LDL.LU R124, [R1+0x33c] ;  /* 0x00033c00017c7983 */ /* 0x002ee20000300800 */
[----:B----4-:R-:W-:-:S05]  /*10c50*/  IMAD.X R125, R125, 0x1, R0, P6 ;  /* 0x000000017d7d7824 */ /* 0x010fca00030e0600 */
[----:B------:R1:W-:Y:S04]  /*10c60*/  STL [R1+0x344], R125 ;  /* 0x0003447d01007387 */ /* 0x0003e80000100800 */
[----:B-1----:R-:W4:Y:S01]  /*10c70*/  LDL.LU R125, [R1+0x310] ;  /* 0x00031000017d7983 */ /* 0x002f220000300800 */
[----:B--2---:R-:W-:Y:S01]  /*10c80*/  IADD3 R13, P6, R13, UR41, RZ ;  /* 0x000000290d0d7c10 */ /* 0x004fe2000ffde0ff */
[----:B---3--:R-:W-:-:S05]  /*10c90*/  IMAD.X R124, R124, 0x1, R0, P1 ;  /* 0x000000017c7c7824 */ /* 0x008fca00008e0600 */
[----:B------:R1:W-:Y:S04]  /*10ca0*/  STL [R1+0x33c], R124 ;  /* 0x00033c7c01007387 */ /* 0x0003e80000100800 */
[----:B------:R2:W-:Y:S04]  /*10cb0*/  STL [R1+0x318], R13 ;  /* 0x0003180d01007387 */ /* 0x0005e80000100800 */
[----:B-1----:R-:W3:Y:S01]  /*10cc0*/  LDL.LU R124, [R1+0x334] ;  /* 0x00033400017c7983 */ /* 0x002ee20000300800 */
[----:B----4-:R-:W-:-:S05]  /*10cd0*/  IADD3 R125, P1, R125, UR41, RZ ;  /* 0x000000297d7d7c10 */ /* 0x010fca000ff3e0ff */
[----:B------:R1:W-:Y:S04]  /*10ce0*/  STL [R1+0x310], R125 ;  /* 0x0003107d01007387 */ /* 0x0003e80000100800 */
[----:B--2---:R-:W2:Y:S04]  /*10cf0*/  LDL.LU R13, [R1+0x308] ;  /* 0x00030800010d7983 */ /* 0x004ea80000300800 */
[----:B-1----:R-:W4:Y:S01]  /*10d00*/  LDL.LU R125, [R1+0x32c] ;  /* 0x00032c00017d7983 */ /* 0x002f220000300800 */
[----:B---3--:R-:W-:-:S05]  /*10d10*/  IMAD.X R124, R124, 0x1, R0, P2 ;  /* 0x000000017c7c7824 */ /* 0x008fca00010e0600 */
[----:B------:R1:W-:Y:S04]  /*10d20*/  STL [R1+0x334], R124 ;  /* 0x0003347c01007387 */ /* 0x0003e80000100800 */
[----:B-1----:R-:W3:Y:S01]  /*10d30*/  LDL.LU R124, [R1+0x300] ;  /* 0x00030000017c7983 */ /* 0x002ee20000300800 */
[----:B--2---:R-:W-:Y:S01]  /*10d40*/  IADD3 R13, P2, R13, UR41, RZ ;  /* 0x000000290d0d7c10 */ /* 0x004fe2000ff5e0ff */
[----:B----4-:R-:W-:-:S05]  /*10d50*/  IMAD.X R125, R125, 0x1, R0, P3 ;  /* 0x000000017d7d7824 */ /* 0x010fca00018e0600 */
[----:B------:R1:W-:Y:S04]  /*10d60*/  STL [R1+0x32c], R125 ;  /* 0x00032c7d01007387 */ /* 0x0003e80000100800 */
[----:B------:R2:W-:Y:S04]  /*10d70*/  STL [R1+0x308], R13 ;  /* 0x0003080d01007387 */ /* 0x0005e80000100800 */
[----:B-1----:R-:W4:Y:S01]  /*10d80*/  LDL.LU R125, [R1+0x324] ;  /* 0x00032400017d7983 */ /* 0x002f220000300800 */
[----:B---3--:R-:W-:-:S05]  /*10d90*/  IADD3 R124, P3, R124, UR41, RZ ;  /* 0x000000297c7c7c10 */ /* 0x008fca000ff7e0ff */
[----:B------:R1:W-:Y:S04]  /*10da0*/  STL [R1+0x300], R124 ;  /* 0x0003007c01007387 */ /* 0x0003e80000100800 */
[----:B--2---:R-:W2:Y:S04]  /*10db0*/  LDL.LU R13, [R1+0x2f8] ;  /* 0x0002f800010d7983 */ /* 0x004ea80000300800 */
[----:B-1----:R-:W3:Y:S01]  /*10dc0*/  LDL.LU R124, [R1+0x31c] ;  /* 0x00031c00017c7983 */ /* 0x002ee20000300800 */
[----:B----4-:R-:W-:-:S05]  /*10dd0*/  IADD3.X R125, R125, UR13, RZ, P4, !PT ;  /* 0x0000000d7d7d7c10 */ /* 0x010fca000a7fe4ff */
[----:B------:R1:W-:Y:S04]  /*10de0*/  STL [R1+0x324], R125 ;  /* 0x0003247d01007387 */ /* 0x0003e80000100800 */
[----:B-1----:R-:W4:Y:S01]  /*10df0*/  LDL.LU R125, [R1+0x2f0] ;  /* 0x0002f000017d7983 */ /* 0x002f220000300800 */
[----:B--2---:R-:W-:Y:S02]  /*10e00*/  IADD3 R13, P4, R13, UR41, RZ ;  /* 0x000000290d0d7c10 */ /* 0x004fe4000ff9e0ff */
[----:B---3--:R-:W-:-:S05]  /*10e10*/  IADD3.X R124, R124, UR13, RZ, P5, !PT ;  /* 0x0000000d7c7c7c10 */ /* 0x008fca000affe4ff */
[----:B------:R1:W-:Y:S04]  /*10e20*/  STL [R1+0x31c], R124 ;  /* 0x00031c7c01007387 */ /* 0x0003e80000100800 */
[----:B------:R2:W-:Y:S04]  /*10e30*/  STL [R1+0x2f8], R13 ;  /* 0x0002f80d01007387 */ /* 0x0005e80000100800 */
[----:B-1----:R-:W3:Y:S01]  /*10e40*/  LDL.LU R124, [R1+0x314] ;  /* 0x00031400017c7983 */ /* 0x002ee20000300800 */
[----:B----4-:R-:W-:-:S05]  /*10e50*/  IADD3 R125, P5, R125, UR41, RZ ;  /* 0x000000297d7d7c10 */ /* 0x010fca000ffbe0ff */
[----:B------:R1:W-:Y:S04]  /*10e60*/  STL [R1+0x2f0], R125 ;  /* 0x0002f07d01007387 */ /* 0x0003e80000100800 */
[----:B--2---:R-:W2:Y:S04]  /*10e70*/  LDL.LU R13, [R1+0x2e8] ;  /* 0x0002e800010d7983 */ /* 0x004ea80000300800 */
[----:B-1----:R-:W4:Y:S01]  /*10e80*/  LDL.LU R125, [R1+0x30c] ;  /* 0x00030c00017d7983 */ /* 0x002f220000300800 */
[----:B---3--:R-:W-:-:S05]  /*10e90*/  IADD3.X R124, R124, UR13, RZ, P6, !PT ;  /* 0x0000000d7c7c7c10 */ /* 0x008fca000b7fe4ff */
[----:B------:R1:W-:Y:S04]  /*10ea0*/  STL [R1+0x314], R124 ;  /* 0x0003147c01007387 */ /* 0x0003e80000100800 */
[----:B-1----:R-:W3:Y:S01]  /*10eb0*/  LDL.LU R124, [R1+0x2e0] ;  /* 0x0002e000017c7983 */ /* 0x002ee20000300800 */
[----:B--2---:R-:W-:Y:S02]  /*10ec0*/  IADD3 R13, P6, R13, UR41, RZ ;  /* 0x000000290d0d7c10 */ /* 0x004fe4000ffde0ff */
[----:B----4-:R-:W-:-:S05]  /*10ed0*/  IADD3.X R125, R125, UR13, RZ, P1, !PT ;  /* 0x0000000d7d7d7c10 */ /* 0x010fca0008ffe4ff */
        /* <DEDUP_REMOVED lines=43> */
[----:B------:R-:W-:Y:S01]  /*11190*/  UIADD3.64 UR8, UR4, 0xf80, URZ ;  /* 0x00000f8004087897 */ /* 0x000fe2000fffe03f */
[----:B------:R-:W-:-:S08]  /*111a0*/  WARPGROUP.ARRIVE ;  /* 0x00000000000079c5 */ /* 0x000fd00000000000 */
[----:B------:R-:W-:Y:S01]  /*111b0*/  HGMMA.64x128x16.F32.BF16 R24, gdesc[UR8].tnspA, R24, gsb0 ;  /* 0x21e00000081879f0 */ /* 0x000fe20008001818 */
[----:B------:R-:W-:Y:S01]  /*111c0*/  UIADD3.64 UR44, UR4, 0x1000, URZ ;  /* 0x00001000042c7897 */ /* 0x000fe2000fffe03f */
[----:B------:R-:W-:Y:S01]  /*111d0*/  UMOV UR46, UR6 ;  /* 0x00000006002e7c82 */ /* 0x000fe20008000000 */
[----:B------:R-:W-:Y:S01]  /*111e0*/  UMOV UR47, UR7 ;  /* 0x00000007002f7c82 */ /* 0x000fe20008000000 */
[----:B---3--:R-:W-:-:S05]  /*111f0*/  IADD3.X R124, R124, UR13, RZ, P2, !PT ;  /* 0x0000000d7c7c7c10 */ /* 0x008fca00097fe4ff */
[----:B------:R1:W-:Y:S01]  /*11200*/  STL [R1+0x2d4], R124 ;  /* 0x0002d47c01007387 */ /* 0x0003e20000100800 */
[----:B------:R-:W-:-:S03]  /*11210*/  IADD3 R23, P2, R23, UR41, RZ ;  /* 0x0000002917177c10 */ /* 0x000fc6000ff5e0ff */
[----:B-1----:R-:W3:Y:S04]  /*11220*/  LDL.LU R124, [R1+0x2c4] ;  /* 0x0002c400017c7983 */ /* 0x002ee80000300800 */
[----:B------:R1:W-:Y:S04]  /*11230*/  STL [R1+0x2a8], R23 ;  /* 0x0002a81701007387 */ /* 0x0003e80000100800 */
[----:B-1----:R-:W3:Y:S01]  /*11240*/  LDL.LU R23, [R1+0x7d4] ;  /* 0x0007d40001177983 */ /* 0x002ee20000300800 */
[----:B------:R-:W-:Y:S02]  /*11250*/  WARPGROUP.DEPBAR.LE gsb0, 0x0 ;  /* 0x00008000000079c5 */ /* 0x000fe40000010000 */
[----:B------:R-:W-:-:S06]  /*11260*/  WARPGROUP.ARRIVE ;  /* 0x00000000000079c5 */ /* 0x000fcc0000000000 */
[----:B------:R-:W-:Y:S01]  /*11270*/  HGMMA.64x128x16.F32.BF16 R24, gdesc[UR44].tnspA, R24, gsb0 ;  /* 0x21e000002c1879f0 */ /* 0x000fe20008001818 */
[----:B--2---:R-:W-:-:S05]  /*11280*/  IADD3.X R13, R13, UR13, RZ, P3, !PT ;  /* 0x0000000d0d0d7c10 */ /* 0x004fca0009ffe4ff */
[----:B------:R1:W-:Y:S01]  /*11290*/  STL [R1+0x2cc], R13 ;  /* 0x0002cc0d01007387 */ /* 0x0003e20000100800 */
[----:B------:R-:W-:-:S03]  /*112a0*/  UIADD3.64 UR36, UR4, 0x1080, URZ ;  /* 0x0000108004247897 */ /* 0x000fc6000fffe03f */
[----:B-1----:R-:W2:Y:S01]  /*112b0*/  LDL.LU R13, [R1+0x2bc] ;  /* 0x0002bc00010d7983 */ /* 0x002ea20000300800 */
[----:B----4-:R-:W-:-:S05]  /*112c0*/  IADD3 R125, P3, R125, UR41, RZ ;  /* 0x000000297d7d7c10 */ /* 0x010fca000ff7e0ff */
[----:B------:R1:W-:Y:S02]  /*112d0*/  STL [R1+0x2a0], R125 ;  /* 0x0002a07d01007387 */ /* 0x0003e40000100800 */
[----:B-1----:R-:W-:Y:S02]  /*112e0*/  IMAD.MOV.U32 R125, RZ, RZ, R4 ;  /* 0x000000ffff7d7224 */ /* 0x002fe400078e0004 */
[----:B------:R-:W-:Y:S02]  /*112f0*/  IMAD.MOV.U32 R4, RZ, RZ, R7 ;  /* 0x000000ffff047224 */ /* 0x000fe400078e0007 */
[----:B------:R-:W-:Y:S02]  /*11300*/  IMAD.MOV.U32 R7, RZ, RZ, R9 ;  /* 0x000000ffff077224 */ /* 0x000fe400078e0009 */
[----:B------:R-:W-:Y:S01]  /*11310*/  IMAD.MOV.U32 R9, RZ, RZ, R11 ;  /* 0x000000ffff097224 */ /* 0x000fe200078e000b */
[----:B------:R-:W-:Y:S02]  /*11320*/  WARPGROUP.DEPBAR.LE gsb0, 0x0 ;  /* 0x00008000000079c5 */ /* 0x000fe40000010000 */
[----:B------:R-:W-:-:S06]  /*11330*/  WARPGROUP.ARRIVE ;  /* 0x00000000000079c5 */ /* 0x000fcc0000000000 */
[----:B------:R-:W-:Y:S01]  /*11340*/  HGMMA.64x128x16.F32.BF16 R24, gdesc[UR36].tnspA, R24, gsb0 ;  /* 0x21e00000241879f0 */ /* 0x000fe20008001818 */
[----:B------:R-:W-:Y:S01]  /*11350*/  UIADD3.64 UR32, UR4, 0x1100, URZ ;  /* 0x0000110004207897 */ /* 0x000fe2000fffe03f */
[----:B---3--:R-:W-:-:S05]  /*11360*/  IADD3.X R124, R124, UR13, RZ, P4, !PT ;  /* 0x0000000d7c7c7c10 */ /* 0x008fca000a7fe4ff */
[----:B------:R1:W-:Y:S02]  /*11370*/  STL [R1+0x2c4], R124 ;  /* 0x0002c47c01007387 */ /* 0x0003e40000100800 */
[----:B-1----:R-:W-:Y:S02]  /*11380*/  IMAD.MOV.U32 R124, RZ, RZ, R5 ;  /* 0x000000ffff7c7224 */ /* 0x002fe400078e0005 */
[----:B------:R-:W-:Y:S02]  /*11390*/  IMAD.MOV.U32 R5, RZ, RZ, R6 ;  /* 0x000000ffff057224 */ /* 0x000fe400078e0006 */
[----:B------:R-:W-:Y:S02]  /*113a0*/  IMAD.MOV.U32 R6, RZ, RZ, R8 ;  /* 0x000000ffff067224 */ /* 0x000fe400078e0008 */
[----:B------:R-:W-:Y:S02]  /*113b0*/  IMAD.MOV.U32 R8, RZ, RZ, R10 ;  /* 0x000000ffff087224 */ /* 0x000fe400078e000a */
[----:B------:R-:W-:-:S02]  /*113c0*/  IMAD.MOV.U32 R11, RZ, RZ, R23 ;  /* 0x000000ffff0b7224 */ /* 0x000fc400078e0017 */
[----:B------:R-:W-:Y:S01]  /*113d0*/  IMAD.MOV.U32 R10, RZ, RZ, R12 ;  /* 0x000000ffff0a7224 */ /* 0x000fe200078e000c */
[----:B------:R-:W3:Y:S01]  /*113e0*/  LDL.LU R23, [R1+0x24c] ;  /* 0x00024c0001177983 */ /* 0x000ee20000300800 */
[----:B------:R-:W-:-:S03]  /*113f0*/  IMAD.MOV.U32 R12, RZ, RZ, R3 ;  /* 0x000000ffff0c7224 */ /* 0x000fc600078e0003 */
[----:B------:R-:W4:Y:S01]  /*11400*/  LDL.LU R3, [R1+0x244] ;  /* 0x0002440001037983 */ /* 0x000f220000300800 */
[----:B------:R-:W-:Y:S02]  /*11410*/  WARPGROUP.DEPBAR.LE gsb0, 0x0 ;  /* 0x00008000000079c5 */ /* 0x000fe40000010000 */
[----:B------:R-:W-:-:S06]  /*11420*/  WARPGROUP.ARRIVE ;  /* 0x00000000000079c5 */ /* 0x000fcc0000000000 */
[----:B------:R-:W-:Y:S01]  /*11430*/  HGMMA.64x128x16.F32.BF16 R24, gdesc[UR32].tnspA, R24, gsb0 ;  /* 0x21e00000201879f0 */ /* 0x000fe20008001818 */
[----:B------:R-:W-:Y:S01]  /*11440*/  UIADD3.64 UR28, UR4, 0x1180, URZ ;  /* 0x00001180041c7897 */ /* 0x000fe2000fffe03f */
[----:B------:R-:W-:Y:S02]  /*11450*/  IADD3 R108, P4, R108, UR41, RZ ;  /* 0x000000296c6c7c10 */ /* 0x000fe4000ff9e0ff */
[----:B--2---:R-:W-:Y:S02]  /*11460*/  IADD3.X R13, R13, UR13, RZ, P5, !PT ;  /* 0x0000000d0d0d7c10 */ /* 0x004fe4000affe4ff */
[----:B------:R-:W-:Y:S01]  /*11470*/  IADD3 R109, P5, R109, UR41, RZ ;  /* 0x000000296d6d7c10 */ /* 0x000fe2000ffbe0ff */
[----:B------:R1:W-:Y:S01]  /*11480*/  STL [R1+0x298], R108 ;  /* 0x0002986c01007387 */ /* 0x0003e20000100800 */
[----:B------:R-:W-:Y:S02]  /*11490*/  IADD3.X R110, R110, UR13, RZ, P6, !PT ;  /* 0x0000000d6e6e7c10 */ /* 0x000fe4000b7fe4ff */
[----:B------:R-:W-:-:S02]  /*114a0*/  IADD3 R111, P6, R111, UR41, RZ ;  /* 0x000000296f6f7c10 */ /* 0x000fc4000ffde0ff */
[----:B------:R-:W-:Y:S01]  /*114b0*/  IADD3.X R112, R112, UR13, RZ, P1, !PT ;  /* 0x0000000d70707c10 */ /* 0x000fe20008ffe4ff */
[----:B-1----:R0:W5:Y:S04]  /*114c0*/  LDL.LU R108, [R1+0x7d0] ;  /* 0x0007d000016c7983 */ /* 0x0021680000300800 */
[----:B------:R1:W-:Y:S01]  /*114d0*/  STL [R1+0x2bc], R13 ;  /* 0x0002bc0d01007387 */ /* 0x0003e20000100800 */
[----:B------:R-:W-:Y:S02]  /*114e0*/  IADD3 R113, P1, R113, UR41, RZ ;  /* 0x0000002971717c10 */ /* 0x000fe4000ff3e0ff */
[----:B------:R-:W-:Y:S01]  /*114f0*/  IADD3.X R114, R114, UR13, RZ, P2, !PT ;  /* 0x0000000d72727c10 */ /* 0x000fe200097fe4ff */
[----:B-1----:R-:W2:Y:S04]  /*11500*/  LDL.LU R13, [R1+0x22c] ;  /* 0x00022c00010d7983 */ /* 0x002ea80000300800 */
[----:B------:R1:W-:Y:S01]  /*11510*/  STL [R1+0x290], R109 ;  /* 0x0002906d01007387 */ /* 0x0003e20000100800 */
[----:B------:R-:W-:-:S03]  /*11520*/  IADD3 R115, P2, R115, UR41, RZ ;  /* 0x0000002973737c10 */ /* 0x000fc6000ff5e0ff */
[----:B-1----:R0:W5:Y:S04]  /*11530*/  LDL.LU R109, [R1+0x7cc] ;  /* 0x0007cc00016d7983 */ /* 0x0021680000300800 */
[----:B------:R1:W-:Y:S01]  /*11540*/  STL [R1+0x2b4], R110 ;  /* 0x0002b46e01007387 */ /* 0x0003e20000100800 */
[----:B------:R-:W-:-:S03]  /*11550*/  IADD3.X R116, R116, UR13, RZ, P3, !PT ;  /* 0x0000000d74747c10 */ /* 0x000fc60009ffe4ff */
[----:B-1----:R0:W5:Y:S01]  /*11560*/  LDL.LU R110, [R1+0x7c8] ;  /* 0x0007c800016e7983 */ /* 0x0021620000300800 */
[----:B------:R-:W-:Y:S02]  /*11570*/  WARPGROUP.DEPBAR.LE gsb0, 0x0 ;  /* 0x00008000000079c5 */ /* 0x000fe40000010000 */
[----:B------:R-:W-:-:S06]  /*11580*/  WARPGROUP.ARRIVE ;  /* 0x00000000000079c5 */ /* 0x000fcc0000000000 */
[----:B------:R-:W-:Y:S01]  /*11590*/  HGMMA.64x128x16.F32.BF16 R24, gdesc[UR28].tnspA, R24, gsb0 ;  /* 0x21e000001c1879f0 */ /* 0x000fe20008001818 */
[----:B------:R1:W-:Y:S01]  /*115a0*/  STL [R1+0x288], R111 ;  /* 0x0002886f01007387 */ /* 0x0003e20000100800 */
[----:B------:R-:W-:-:S03]  /*115b0*/  IADD3 R117, P3, R117, UR41, RZ ;  /* 0x0000002975757c10 */ /* 0x000fc6000ff7e0ff */
[----:B-1----:R0:W5:Y:S04]  /*115c0*/  LDL.LU R111, [R1+0x7c4] ;  /* 0x0007c400016f7983 */ /* 0x0021680000300800 */
[----:B------:R1:W-:Y:S01]  /*115d0*/  STL [R1+0x2ac], R112 ;  /* 0x0002ac7001007387 */ /* 0x0003e20000100800 */
[----:B------:R-:W-:-:S03]  /*115e0*/  IADD3.X R118, R118, UR13, RZ, P4, !PT ;  /* 0x0000000d76767c10 */ /* 0x000fc6000a7fe4ff */
[----:B-1----:R0:W5:Y:S04]  /*115f0*/  LDL.LU R112, [R1+0x7c0] ;  /* 0x0007c00001707983 */ /* 0x0021680000300800 */
        /* <DEDUP_REMOVED lines=40> */
[----:B------:R-:W-:Y:S01]  /*11880*/  IADD3.X R10, R10, UR13, RZ, P5, !PT ;  /* 0x0000000d0a0a7c10 */ /* 0x000fe2000affe4ff */
[----:B------:R-:W-:Y:S02]  /*11890*/  UIADD3.64 UR24, UR4, 0x1200, URZ ;  /* 0x0000120004187897 */ /* 0x000fe4000fffe03f */
[----:B-1----:R0:W5:Y:S04]  /*118a0*/  LDL.LU R5, [R1+0x788] ;  /* 0x0007880001057983 */ /* 0x0021680000300800 */
[----:B------:R1:W-:Y:S01]  /*118b0*/  STL [R1+0x248], R4 ;  /* 0x0002480401007387 */ /* 0x0003e20000100800 */
[----:B------:R-:W-:Y:S01]  /*118c0*/  IADD3 R11, P5, R11, UR41, RZ ;  /* 0x000000290b0b7c10 */ /* 0x000fe2000ffbe0ff */
[----:B------:R-:W-:-:S02]  /*118d0*/  WARPGROUP.DEPBAR.LE gsb0, 0x0 ;  /* 0x00008000000079c5 */ /* 0x000fc40000010000 */
[----:B-1----:R0:W5:Y:S04]  /*118e0*/  LDL.LU R4, [R1+0x784] ;  /* 0x0007840001047983 */ /* 0x0021680000300800 */
[----:B------:R1:W-:Y:S01]  /*118f0*/  STL [R1+0x26c], R6 ;  /* 0x00026c0601007387 */ /* 0x0003e20000100800 */
[----:B------:R-:W-:Y:S01]  /*11900*/  IADD3.X R12, R12, UR13, RZ, P6, !PT ;  /* 0x0000000d0c0c7c10 */ /* 0x000fe2000b7fe4ff */
[----:B------:R-:W-:Y:S01]  /*11910*/  WARPGROUP.ARRIVE ;  /* 0x00000000000079c5 */ /* 0x000fe20000000000 */
[----:B---3--:R-:W-:Y:S02]  /*11920*/  IADD3.X R23, R23, UR13, RZ, P1, !PT ;  /* 0x0000000d17177c10 */ /* 0x008fe40008ffe4ff */
[----:B----4-:R-:W-:-:S03]  /*11930*/  IADD3.X R3, R3, UR13, RZ, P2, !PT ;  /* 0x0000000d03037c10 */ /* 0x010fc600097fe4ff */
[----:B------:R-:W-:Y:S01]  /*11940*/  HGMMA.64x128x16.F32.BF16 R24, gdesc[UR24].tnspA, R24, gsb0 ;  /* 0x21e00000181879f0 */ /* 0x000fe20008001818 */
[----:B-1----:R0:W5:Y:S04]  /*11950*/  LDL.LU R6, [R1+0x780] ;  /* 0x0007800001067983 */ /* 0x0021680000300800 */
[----:B------:R1:W-:Y:S04]  /*11960*/  STL [R1+0x240], R7 ;  /* 0x0002400701007387 */ /* 0x0003e80000100800 */
        /* <DEDUP_REMOVED lines=12> */
[----:B-1----:R-:W3:Y:S04]  /*11a30*/  LDL.LU R23, [R1+0x764] ;  /* 0x0007640001177983 */ /* 0x002ee80000300800 */
[----:B------:R1:W-:Y:S04]  /*11a40*/  STL [R1+0x244], R3 ;  /* 0x0002440301007387 */ /* 0x0003e80000100800 */
[----:B-1----:R-:W4:Y:S01]  /*11a50*/  LDL.LU R3, [R1+0x760] ;  /* 0x0007600001037983 */ /* 0x002f220000300800 */
[----:B------:R-:W-:Y:S01]  /*11a60*/  UIADD3.64 UR20, UR4, 0x1280, URZ ;  /* 0x0000128004147897 */ /* 0x000fe2000fffe03f */
[----:B------:R-:W-:-:S02]  /*11a70*/  WARPGROUP.DEPBAR.LE gsb0, 0x0 ;  /* 0x00008000000079c5 */ /* 0x000fc40000010000 */
[----:B------:R-:W-:-:S06]  /*11a80*/  WARPGROUP.ARRIVE ;  /* 0x00000000000079c5 */ /* 0x000fcc0000000000 */
[----:B------:R-:W-:Y:S01]  /*11a90*/  HGMMA.64x128x16.F32.BF16 R24, gdesc[UR20].tnspA, R24, gsb0 ;  /* 0x21e00000141879f0 */ /* 0x000fe20008001818 */
[----:B------:R-:W-:Y:S01]  /*11aa0*/  UIADD3.64 UR16, UR4, 0x1300, URZ ;  /* 0x0000130004107897 */ /* 0x000fe2000fffe03f */
[----:B--2---:R-:W-:Y:S01]  /*11ab0*/  IADD3.X R13, R13, UR13, RZ, P5, !PT ;  /* 0x0000000d0d0d7c10 */ /* 0x004fe2000affe4ff */
[----:B------:R-:W-:Y:S02]  /*11ac0*/  WARPGROUP.DEPBAR.LE gsb0, 0x0 ;  /* 0x00008000000079c5 */ /* 0x000fe40000010000 */
[----:B------:R-:W-:-:S07]  /*11ad0*/  WARPGROUP.ARRIVE ;  /* 0x00000000000079c5 */ /* 0x000fce0000000000 */
[----:B------:R-:W-:Y:S01]  /*11ae0*/  HGMMA.64x128x16.F32.BF16 R24, gdesc[UR16].tnspA, R24, gsb0 ;  /* 0x21e00000101879f0 */ /* 0x000fe20008001818 */
[----:B---3--:R-:W-:Y:S02]  /*11af0*/  IADD3.X R23, R23, UR13, RZ, P4, !PT ;  /* 0x0000000d17177c10 */ /* 0x008fe4000a7fe4ff */
[----:B----4-:R-:W-:-:S05]  /*11b00*/  IADD3.X R3, R3, UR13, RZ, P3, !PT ;  /* 0x0000000d03037c10 */ /* 0x010fca0009ffe4ff */
[----:B------:R1:W-:Y:S04]  /*11b10*/  STL [R1+0x23c], R3 ;  /* 0x00023c0301007387 */ /* 0x0003e80000100800 */
[----:B-1----:R0:W5:Y:S04]  /*11b20*/  LDL.LU R3, [R1+0x75c] ;  /* 0x00075c0001037983 */ /* 0x0021680000300800 */
[----:B------:R1:W-:Y:S04]  /*11b30*/  STL [R1+0x234], R23 ;  /* 0x0002341701007387 */ /* 0x0003e80000100800 */
[----:B-1----:R0:W5:Y:S04]  /*11b40*/  LDL.LU R23, [R1+0x758] ;  /* 0x0007580001177983 */ /* 0x0021680000300800 */
[----:B------:R1:W-:Y:S02]  /*11b50*/  STL [R1+0x22c], R13 ;  /* 0x00022c0d01007387 */ /* 0x0003e40000100800 */
[----:B-1----:R-:W1:Y:S01]  /*11b60*/  LDC R13, c[0x0][0x238] ;  /* 0x00008e00ff0d7b82 */ /* 0x002e620000000800 */
[----:B------:R-:W-:-:S02]  /*11b70*/  WARPGROUP.DEPBAR.LE gsb0, 0x0 ;  /* 0x00008000000079c5 */ /* 0x000fc40000010000 */
[----:B-1----:R-:W-:-:S04]  /*11b80*/  IMAD.SHL.U32 R13, R13, 0x80, RZ ;  /* 0x000000800d0d7824 */ /* 0x002fc800078e00ff */
[----:B------:R-:W-:Y:S01]  /*11b90*/  IMAD.SHL.U32 R13, R13, 0x2, RZ ;  /* 0x000000020d0d7824 */ /* 0x000fe200078e00ff */
[----:B0-----:R-:W-:Y:S06]  /*11ba0*/  @P0 BRA `(.L_x_2) ;  /* 0xffffff4400500947 */ /* 0x001fec000383ffff */
[----:B------:R0:W-:Y:S04]  /*11bb0*/  STL [R1+0x75c], R14 ;  /* 0x00075c0e01007387 */ /* 0x0001e80000100800 */
[----:B0-----:R-:W2:Y:S04]  /*11bc0*/  LDL.LU R14, [R1+0xfc] ;  /* 0x0000fc00010e7983 */ /* 0x001ea80000300800 */
[----:B-----5:R0:W-:Y:S04]  /*11bd0*/  STL [R1+0x758], R23 ;  /* 0x0007581701007387 */ /* 0x0201e80000100800 */
[----:B0-----:R-:W3:Y:S04]  /*11be0*/  LDL.LU R23, [R1+0xf4] ;  /* 0x0000f40001177983 */ /* 0x001ee80000300800 */
[----:B------:R-:W4:Y:S04]  /*11bf0*/  LDL.LU R17, [R1+0xec] ;  /* 0x0000ec0001117983 */ /* 0x000f280000300800 */
[----:B------:R-:W4:Y:S04]  /*11c00*/  LDL.LU R16, [R1+0xe8] ;  /* 0x0000e80001107983 */ /* 0x000f280000300800 */
[----:B------:R-:W4:Y:S04]  /*11c10*/  LDL.LU R3, [R1+0xe4] ;  /* 0x0000e40001037983 */ /* 0x000f280000300800 */
[----:B------:R-:W4:Y:S04]  /*11c20*/  LDL.LU R0, [R1+0xe0] ;  /* 0x0000e00001007983 */ /* 0x000f280000300800 */
[----:B------:R-:W4:Y:S04]  /*11c30*/  LDL.LU R13, [R1+0xdc] ;  /* 0x0000dc00010d7983 */ /* 0x000f280000300800 */
[----:B------:R-:W4:Y:S04]  /*11c40*/  LDL.LU R4, [R1+0xd8] ;  /* 0x0000d80001047983 */ /* 0x000f280000300800 */
[----:B------:R-:W4:Y:S04]  /*11c50*/  LDL.LU R12, [R1+0xd4] ;  /* 0x0000d400010c7983 */ /* 0x000f280000300800 */
[----:B------:R-:W4:Y:S04]  /*11c60*/  LDL.LU R11, [R1+0xd0] ;  /* 0x0000d000010b7983 */ /* 0x000f280000300800 */
[----:B------:R-:W4:Y:S01]  /*11c70*/  LDL.LU R10, [R1+0xcc] ;  /* 0x0000cc00010a7983 */ /* 0x000f220000300800 */
[----:B------:R-:W-:-:S03]  /*11c80*/  F2FP.BF16.F32.PACK_AB R87, R87, R86 ;  /* 0x000000565757723e */ /* 0x000fc600000010ff */
[----:B------:R-:W4:Y:S01]  /*11c90*/  LDL.LU R9, [R1+0xc8] ;  /* 0x0000c80001097983 */ /* 0x000f220000300800 */
[----:B------:R-:W-:-:S03]  /*11ca0*/  F2FP.BF16.F32.PACK_AB R86, R85, R84 ;  /* 0x000000545556723e */ /* 0x000fc600000010ff */
[----:B------:R-:W4:Y:S04]  /*11cb0*/  LDL.LU R8, [R1+0xc4] ;  /* 0x0000c40001087983 */ /* 0x000f280000300800 */
[----:B------:R-:W4:Y:S04]  /*11cc0*/  LDL.LU R7, [R1+0xc0] ;  /* 0x0000c00001077983 */ /* 0x000f280000300800 */
[----:B------:R-:W4:Y:S04]  /*11cd0*/  LDL.LU R6, [R1+0xbc] ;  /* 0x0000bc0001067983 */ /* 0x000f280000300800 */
[----:B------:R-:W4:Y:S04]  /*11ce0*/  LDL.LU R5, [R1+0xb8] ;  /* 0x0000b80001057983 */ /* 0x000f280000300800 */
[----:B------:R-:W2:Y:S04]  /*11cf0*/  LDL.LU R85, [R1+0xf8] ;  /* 0x0000f80001557983 */ /* 0x000ea80000300800 */
[----:B------:R-:W3:Y:S01]  /*11d00*/  LDL.LU R84, [R1+0xf0] ;  /* 0x0000f00001547983 */ /* 0x000ee20000300800 */
[----:B--2---:R-:W-:-:S03]  /*11d10*/  F2FP.BF16.F32.PACK_AB R85, R14, R85 ;  /* 0x000000550e55723e */ /* 0x004fc600000010ff */
[----:B------:R-:W2:Y:S01]  /*11d20*/  LDL.LU R14, [R1+0x75c] ;  /* 0x00075c00010e7983 */ /* 0x000ea20000300800 */
[----:B---3--:R-:W-:-:S03]  /*11d30*/  F2FP.BF16.F32.PACK_AB R84, R23, R84 ;  /* 0x000000541754723e */ /* 0x008fc600000010ff */
[----:B------:R0:W5:Y:S01]  /*11d40*/  LDL.LU R23, [R1+0x758] ;  /* 0x0007580001177983 */ /* 0x0001620000300800 */
[----:B------:R-:W-:Y:S02]  /*11d50*/  F2FP.BF16.F32.PACK_AB R83, R83, R82 ;  /* 0x000000525353723e */ /* 0x000fe400000010ff */
[----:B------:R-:W-:Y:S02]  /*11d60*/  F2FP.BF16.F32.PACK_AB R79, R79, R78 ;  /* 0x0000004e4f4f723e */ /* 0x000fe400000010ff */
[----:B------:R-:W-:Y:S02]  /*11d70*/  F2FP.BF16.F32.PACK_AB R75, R75, R74 ;  /* 0x0000004a4b4b723e */ /* 0x000fe400000010ff */
[----:B------:R-:W-:Y:S02]  /*11d80*/  F2FP.BF16.F32.PACK_AB R71, R71, R70 ;  /* 0x000000464747723e */ /* 0x000fe400000010ff */
[----:B------:R-:W-:Y:S02]  /*11d90*/  F2FP.BF16.F32.PACK_AB R67, R67, R66 ;  /* 0x000000424343723e */ /* 0x000fe400000010ff */
[----:B------:R-:W-:-:S02]  /*11da0*/  F2FP.BF16.F32.PACK_AB R63, R63, R62 ;  /* 0x0000003e3f3f723e */ /* 0x000fc400000010ff */
        /* <DEDUP_REMOVED lines=24> */
[----:B----4-:R-:W-:Y:S02]  /*11f30*/  F2FP.BF16.F32.PACK_AB R81, R17, R16 ;  /* 0x000000101151723e */ /* 0x010fe400000010ff */
        /* <DEDUP_REMOVED lines=28> */
[----:B0-2---:R-:W-:-:S07]  /*12100*/  F2FP.BF16.F32.PACK_AB R24, R14, R2 ;  /* 0x000000020e18723e */ /* 0x005fce00000010ff */
.L_x_1:
[----:B------:R-:W2:Y:S01]  /*12110*/  LDL.LU R2, [R1+0x754] ;  /* 0x0007540001027983 */ /* 0x000ea20000300800 */
[----:B------:R-:W-:Y:S01]  /*12120*/  ULDC.64 UR4, c[0x0][0x228] ;  /* 0x00008a0000047ab9 */ /* 0x000fe20000000a00 */
[----:B------:R-:W1:Y:S01]  /*12130*/  S2R R5, SR_TID.X ;  /* 0x0000000000057919 */ /* 0x000e620000002100 */
[----:B-----5:R-:W-:Y:S01]  /*12140*/  VIADD R4, R23, 0x2 ;  /* 0x0000000217047836 */ /* 0x020fe20000000000 */
[----:B------:R-:W-:Y:S01]  /*12150*/  ULDC.64 UR6, c[0x0][0x220] ;  /* 0x0000880000067ab9 */ /* 0x000fe20000000a00 */
[----:B------:R-:W3:Y:S01]  /*12160*/  LDL.LU R20, [R1+0x750] ;  /* 0x0007500001147983 */ /* 0x000ee20000300800 */
[----:B-1----:R-:W-:-:S05]  /*12170*/  IMAD.SHL.U32 R0, R5, 0x10, RZ ;  /* 0x0000001005007824 */ /* 0x002fca00078e00ff */
[----:B------:R-:W-:Y:S01]  /*12180*/  LOP3.LUT R0, R0, 0xf0, RZ, 0xc0, !PT ;  /* 0x000000f000007812 */ /* 0x000fe200078ec0ff */
[----:B------:R-:W-:Y:S01]  /*12190*/  BAR.SYNC.DEFER_BLOCKING 0x0 ;  /* 0x0000000000007b1d */ /* 0x000fe20000010000 */
[----:B--2---:R-:W-:Y:S01]  /*121a0*/  LOP3.LUT R3, R2, 0x1000, RZ, 0xc0, !PT ;  /* 0x0000100002037812 */ /* 0x004fe200078ec0ff */
[----:B------:R-:W-:-:S03]  /*121b0*/  VIADD R2, R23, 0x1 ;  /* 0x0000000117027836 */ /* 0x000fc60000000000 */
[----:B------:R-:W-:Y:S01]  /*121c0*/  IADD3 R3, R3, UR12, R0 ;  /* 0x0000000c03037c10 */ /* 0x000fe2000fffe000 */
[----:B------:R-:W-:Y:S01]  /*121d0*/  IMAD.SHL.U32 R0, R5, 0x8, RZ ;  /* 0x0000000805007824 */ /* 0x000fe200078e00ff */
[----:B---3--:R-:W-:Y:S01]  /*121e0*/  ISETP.GE.AND P0, PT, R20, UR4, PT ;  /* 0x0000000414007c0c */ /* 0x008fe2000bf06270 */
[----:B------:R-:W-:-:S03]  /*121f0*/  ULDC UR4, c[0x0][0x22c] ;  /* 0x00008b0000047ab9 */ /* 0x000fc60000000800 */
[----:B------:R-:W-:Y:S02]  /*12200*/  LOP3.LUT R0, R0, 0xf00, RZ, 0xc0, !PT ;  /* 0x00000f0000007812 */ /* 0x000fe400078ec0ff */
[----:B------:R-:W-:Y:S01]  /*12210*/  ISETP.LT.AND P4, PT, R2, UR4, !P0 ;  /* 0x0000000402007c0c */ /* 0x000fe2000c781270 */
[----:B------:R-:W-:Y:S01]  /*12220*/  ULDC UR4, c[0x0][0x22c] ;  /* 0x00008b0000047ab9 */ /* 0x000fe20000000800 */
[C---:B------:R-:W-:Y:S01]  /*12230*/  VIADD R2, R23.reuse, 0x3 ;  /* 0x0000000317027836 */ /* 0x040fe20000000000 */
[----:B------:R-:W-:Y:S01]  /*12240*/  ISETP.LT.AND P2, PT, R4, UR4, !P0 ;  /* 0x0000000404007c0c */ /* 0x000fe2000c741270 */
[----:B------:R-:W-:Y:S01]  /*12250*/  IMAD.IADD R0, R0, 0x1, R3 ;  /* 0x0000000100007824 */ /* 0x000fe200078e0203 */
[----:B------:R-:W-:Y:S01]  /*12260*/  ULDC UR4, c[0x0][0x22c] ;  /* 0x00008b0000047ab9 */ /* 0x000fe20000000800 */
[----:B------:R-:W-:Y:S01]  /*12270*/  VIADD R4, R23, 0x4 ;  /* 0x0000000417047836 */ /* 0x000fe20000000000 */
[----:B------:R-:W-:Y:S01]  /*12280*/  ISETP.LT.AND P1, PT, R2, UR4, !P0 ;  /* 0x0000000402007c0c */ /* 0x000fe2000c721270 */
[----:B------:R-:W-:Y:S01]  /*12290*/  ULDC UR4, c[0x0][0x22c] ;  /* 0x00008b0000047ab9 */ /* 0x000fe20000000800 */
[----:B------:R-:W-:Y:S01]  /*122a0*/  STSM.16.M88.4 [R0], R24 ;  /* 0x0000001800007844 */ /* 0x000fe20000000200 */
[----:B------:R-:W-:Y:S01]  /*122b0*/  LOP3.LUT R2, R5, 0x1ff, RZ, 0xc0, !PT ;  /* 0x000001ff05027812 */ /* 0x000fe200078ec0ff */
[----:B------:R-:W-:Y:S03]  /*122c0*/  BAR.SYNC.DEFER_BLOCKING 0x0 ;  /* 0x0000000000007b1d */ /* 0x000fe60000010000 */
[----:B------:R-:W-:-:S02]  /*122d0*/  LEA R2, R2, UR12, 0x4 ;  /* 0x0000000c02027c11 */ /* 0x000fc4000f8e20ff */
[----:B------:R-:W-:Y:S02]  /*122e0*/  ISETP.LT.AND P3, PT, R4, UR4, !P0 ;  /* 0x0000000404007c0c */ /* 0x000fe4000c761270 */
[C---:B------:R-:W-:Y:S01]  /*122f0*/  ISETP.LT.AND P5, PT, R23.reuse, UR5, !P0 ;  /* 0x0000000517007c0c */ /* 0x040fe2000c7a1270 */
[----:B------:R-:W-:Y:S01]  /*12300*/  ULDC UR4, c[0x0][0x244] ;  /* 0x0000910000047ab9 */ /* 0x000fe20000000800 */
[----:B------:R-:W-:Y:S01]  /*12310*/  ULDC UR5, c[0x0][0x22c] ;  /* 0x00008b0000057ab9 */ /* 0x000fe20000000800 */
[----:B------:R-:W-:Y:S01]  /*12320*/  IMAD R20, R20, UR4, RZ ;  /* 0x0000000414147c24 */ /* 0x000fe2000f8e02ff */
[----:B------:R-:W-:Y:S02]  /*12330*/  ULDC UR4, c[0x0][0x248] ;  /* 0x0000920000047ab9 */ /* 0x000fe40000000800 */
[----:B------:R-:W-:Y:S02]  /*12340*/  IMAD R21, R23, UR4, RZ ;  /* 0x0000000417157c24 */ /* 0x000fe4000f8e02ff */
[----:B------:R-:W-:Y:S01]  /*12350*/  LEA R3, P6, R20, UR6, 0x1 ;  /* 0x0000000614037c11 */ /* 0x000fe2000f8c08ff */
[----:B------:R-:W-:Y:S01]  /*12360*/  ULDC UR6, c[0x0][0x22c] ;  /* 0x00008b0000067ab9 */ /* 0x000fe20000000800 */
[----:B------:R-:W-:-:S02]  /*12370*/  VIADD R22, R21, UR4 ;  /* 0x0000000415167c36 */ /* 0x000fc40008000000 */
[----:B------:R-:W-:Y:S01]  /*12380*/  LEA.HI.X.SX32 R20, R20, UR7, 0x1, P6 ;  /* 0x0000000714147c11 */ /* 0x000fe2000b0f0eff */
[----:B------:R-:W-:Y:S01]  /*12390*/  ULDC UR7, c[0x0][0x22c] ;  /* 0x00008b0000077ab9 */ /* 0x000fe20000000800 */
[----:B------:R-:W1:Y:S01]  /*123a0*/  LDS.128 R12, [R2] ;  /* 0x00000000020c7984 */ /* 0x000e620000000c00 */
[----:B------:R-:W-:Y:S06]  /*123b0*/  BAR.SYNC.DEFER_BLOCKING 0x0 ;  /* 0x0000000000007b1d */ /* 0x000fec0000010000 */
[----:B------:R-:W-:Y:S02]  /*123c0*/  STSM.16.M88.4 [R0], R28 ;  /* 0x0000001c00007844 */ /* 0x000fe40000000200 */
[----:B------:R-:W-:Y:S06]  /*123d0*/  BAR.SYNC.DEFER_BLOCKING 0x0 ;  /* 0x0000000000007b1d */ /* 0x000fec0000010000 */
[----:B------:R-:W2:Y:S02]  /*123e0*/  LDS.128 R8, [R2] ;  /* 0x0000000002087984 */ /* 0x000ea40000000c00 */
[----:B------:R-:W-:Y:S06]  /*123f0*/  BAR.SYNC.DEFER_BLOCKING 0x0 ;  /* 0x0000000000007b1d */ /* 0x000fec0000010000 */
[----:B------:R-:W-:Y:S02]  /*12400*/  STSM.16.M88.4 [R0], R32 ;  /* 0x0000002000007844 */ /* 0x000fe40000000200 */
[----:B------:R-:W-:Y:S06]  /*12410*/  BAR.SYNC.DEFER_BLOCKING 0x0 ;  /* 0x0000000000007b1d */ /* 0x000fec0000010000 */
[----:B------:R-:W3:Y:S02]  /*12420*/  LDS.128 R4, [R2] ;  /* 0x0000000002047984 */ /* 0x000ee40000000c00 */
[----:B------:R-:W-:Y:S06]  /*12430*/  BAR.SYNC.DEFER_BLOCKING 0x0 ;  /* 0x0000000000007b1d */ /* 0x000fec0000010000 */
[----:B------:R-:W-:Y:S02]  /*12440*/  STSM.16.M88.4 [R0], R36 ;  /* 0x0000002400007844 */ /* 0x000fe40000000200 */
[----:B------:R-:W-:Y:S06]  /*12450*/  BAR.SYNC.DEFER_BLOCKING 0x0 ;  /* 0x0000000000007b1d */ /* 0x000fec0000010000 */
[----:B0-----:R-:W0:Y:S02]  /*12460*/  LDS.128 R16, [R2] ;  /* 0x0000000002107984 */ /* 0x001e240000000c00 */
[----:B------:R-:W-:Y:S06]  /*12470*/  BAR.SYNC.DEFER_BLOCKING 0x0 ;  /* 0x0000000000007b1d */ /* 0x000fec0000010000 */
[----:B------:R-:W-:Y:S02]  /*12480*/  STSM.16.M88.4 [R0], R40 ;  /* 0x0000002800007844 */ /* 0x000fe40000000200 */
[----:B------:R-:W-:Y:S06]  /*12490*/  BAR.SYNC.DEFER_BLOCKING 0x0 ;  /* 0x0000000000007b1d */ /* 0x000fec0000010000 */
[----:B------:R-:W-:Y:S02]  /*124a0*/  LDS.128 R24, [R2] ;  /* 0x0000000002187984 */ /* 0x000fe40000000c00 */
        /* <DEDUP_REMOVED lines=19> */
[----:B------:R-:W4:Y:S02]  /*125e0*/  LDS.128 R44, [R2] ;  /* 0x00000000022c7984 */ /* 0x000f240000000c00 */
[----:B------:R-:W-:Y:S06]  /*125f0*/  BAR.SYNC.DEFER_BLOCKING 0x0 ;  /* 0x0000000000007b1d */ /* 0x000fec0000010000 */
[----:B------:R-:W-:Y:S02]  /*12600*/  STSM.16.M88.4 [R0], R64 ;  /* 0x0000004000007844 */ /* 0x000fe40000000200 */
[----:B------:R-:W-:Y:S06]  /*12610*/  BAR.SYNC.DEFER_BLOCKING 0x0 ;  /* 0x0000000000007b1d */ /* 0x000fec0000010000 */
[----:B------:R-:W4:Y:S02]  /*12620*/  LDS.128 R48, [R2] ;  /* 0x0000000002307984 */ /* 0x000f240000000c00 */
[----:B------:R-:W-:Y:S06]  /*12630*/  BAR.SYNC.DEFER_BLOCKING 0x0 ;  /* 0x0000000000007b1d */ /* 0x000fec0000010000 */
[----:B------:R1:W-:Y:S02]  /*12640*/  STSM.16.M88.4 [R0], R68 ;  /* 0x0000004400007844 */ /* 0x0003e40000000200 */
[----:B------:R-:W-:Y:S01]  /*12650*/  BAR.SYNC.DEFER_BLOCKING 0x0 ;  /* 0x0000000000007b1d */ /* 0x000fe20000010000 */
[----:B-1----:R-:W-:-:S04]  /*12660*/  LEA R68, P6, R21, R3, 0x1 ;  /* 0x0000000315447211 */ /* 0x002fc800078c08ff */
[----:B------:R-:W-:Y:S01]  /*12670*/  LEA.HI.X.SX32 R69, R21, R20, 0x1, P6 ;  /* 0x0000001415457211 */ /* 0x000fe200030f0eff */
[----:B------:R-:W-:Y:S01]  /*12680*/  VIADD R21, R23, 0x5 ;  /* 0x0000000517157836 */ /* 0x000fe20000000000 */
[----:B------:R-:W-:-:S04]  /*12690*/  LEA R70, P6, R22, R3, 0x1 ;  /* 0x0000000316467211 */ /* 0x000fc800078c08ff */
[C---:B------:R-:W-:Y:S01]  /*126a0*/  LEA.HI.X.SX32 R71, R22.reuse, R20, 0x1, P6 ;  /* 0x0000001416477211 */ /* 0x040fe200030f0eff */
[----:B------:R-:W1:Y:S01]  /*126b0*/  LDS.128 R52, [R2] ;  /* 0x0000000002347984 */ /* 0x000e620000000c00 */
[----:B------:R-:W-:Y:S06]  /*126c0*/  BAR.SYNC.DEFER_BLOCKING 0x0 ;  /* 0x0000000000007b1d */ /* 0x000fec0000010000 */
[----:B------:R2:W-:Y:S02]  /*126d0*/  STSM.16.M88.4 [R0], R72 ;  /* 0x0000004800007844 */ /* 0x0005e40000000200 */
[----:B------:R-:W-:Y:S01]  /*126e0*/  BAR.SYNC.DEFER_BLOCKING 0x0 ;  /* 0x0000000000007b1d */ /* 0x000fe20000010000 */
[----:B--2---:R-:W-:Y:S01]  /*126f0*/  VIADD R74, R22, UR4 ;  /* 0x00000004164a7c36 */ /* 0x004fe20008000000 */
[----:B------:R-:W-:-:S04]  /*12700*/  PRMT R22, R13, 0x7632, R22 ;  /* 0x000076320d167816 */ /* 0x000fc80000000016 */
[----:B------:R-:W-:-:S04]  /*12710*/  LEA R72, P6, R74, R3, 0x1 ;  /* 0x000000034a487211 */ /* 0x000fc800078c08ff */
[C---:B------:R-:W-:Y:S01]  /*12720*/  LEA.HI.X.SX32 R73, R74.reuse, R20, 0x1, P6 ;  /* 0x000000144a497211 */ /* 0x040fe200030f0eff */
[----:B------:R-:W-:Y:S01]  /*12730*/  VIADD R74, R74, UR4 ;  /* 0x000000044a4a7c36 */ /* 0x000fe20008000000 */
[----:B------:R-:W2:Y:S01]  /*12740*/  LDS.128 R56, [R2] ;  /* 0x0000000002387984 */ /* 0x000ea20000000c00 */
[----:B------:R-:W-:Y:S06]  /*12750*/  BAR.SYNC.DEFER_BLOCKING 0x0 ;  /* 0x0000000000007b1d */ /* 0x000fec0000010000 */
[----:B------:R-:W-:Y:S02]  /*12760*/  STSM.16.M88.4 [R0], R76 ;  /* 0x0000004c00007844 */ /* 0x000fe40000000200 */
[----:B------:R-:W-:Y:S06]  /*12770*/  BAR.SYNC.DEFER_BLOCKING 0x0 ;  /* 0x0000000000007b1d */ /* 0x000fec0000010000 */
[----:B------:R-:W2:Y:S02]  /*12780*/  LDS.128 R64, [R2] ;  /* 0x0000000002407984 */ /* 0x000ea40000000c00 */
[----:B------:R-:W-:Y:S06]  /*12790*/  BAR.SYNC.DEFER_BLOCKING 0x0 ;  /* 0x0000000000007b1d */ /* 0x000fec0000010000 */
[----:B------:R-:W-:Y:S02]  /*127a0*/  STSM.16.M88.4 [R0], R80 ;  /* 0x0000005000007844 */ /* 0x000fe40000000200 */
[----:B------:R-:W-:Y:S06]  /*127b0*/  BAR.SYNC.DEFER_BLOCKING 0x0 ;  /* 0x0000000000007b1d */ /* 0x000fec0000010000 */
[----:B------:R-:W2:Y:S02]  /*127c0*/  LDS.128 R60, [R2] ;  /* 0x00000000023c7984 */ /* 0x000ea40000000c00 */
[----:B------:R-:W-:Y:S06]  /*127d0*/  BAR.SYNC.DEFER_BLOCKING 0x0 ;  /* 0x0000000000007b1d */ /* 0x000fec0000010000 */
[----:B------:R3:W-:Y:S02]  /*127e0*/  STSM.16.M88.4 [R0], R84 ;  /* 0x0000005400007844 */ /* 0x0007e40000000200 */
[----:B------:R-:W-:Y:S01]  /*127f0*/  BAR.SYNC.DEFER_BLOCKING 0x0 ;  /* 0x0000000000007b1d */ /* 0x000fe20000010000 */
[----:B---3--:R-:W-:-:S05]  /*12800*/  VIADD R0, R23, 0x6 ;  /* 0x0000000617007836 */ /* 0x008fca0000000000 */
[----:B------:R3:W-:Y:S01]  /*12810*/  @P5 STG.E.U16 desc[UR14][R68.64], R12 ;  /* 0x0000000c44005986 */ /* 0x0007e2000c10150e */
[----:B------:R-:W-:Y:S01]  /*12820*/  ISETP.LT.AND P5, PT, R21, UR5, !P0 ;  /* 0x0000000515007c0c */ /* 0x000fe2000c7a1270 */
[----:B------:R-:W-:Y:S01]  /*12830*/  ULDC UR5, c[0x0][0x22c] ;  /* 0x00008b0000057ab9 */ /* 0x000fe20000000800 */
[----:B------:R-:W-:-:S05]  /*12840*/  PRMT R21, R12, 0x7632, R21 ;  /* 0x000076320c157816 */ /* 0x000fca0000000015 */
[----:B------:R0:W-:Y:S01]  /*12850*/  @P4 STG.E.U16 desc[UR14][R70.64], R21 ;  /* 0x0000001546004986 */ /* 0x0001e2000c10150e */
[----:B------:R-:W-:Y:S01]  /*12860*/  ISETP.LT.AND P4, PT, R0, UR5, !P0 ;  /* 0x0000000500007c0c */ /* 0x000fe2000c781270 */
[C---:B------:R-:W-:Y:S01]  /*12870*/  VIADD R0, R23.reuse, 0x7 ;  /* 0x0000000717007836 */ /* 0x040fe20000000000 */
[----:B------:R-:W-:Y:S01]  /*12880*/  ULDC UR5, c[0x0][0x22c] ;  /* 0x00008b0000057ab9 */ /* 0x000fe20000000800 */
[CC--:B---3--:R-:W-:Y:S01]  /*12890*/  LEA R68, P6, R74.reuse, R3.reuse, 0x1 ;  /* 0x000000034a447211 */ /* 0x0c8fe200078c08ff */
[----:B------:R-:W-:Y:S01]  /*128a0*/  VIADD R12, R74, UR4 ;  /* 0x000000044a0c7c36 */ /* 0x000fe20008000000 */
[----:B------:R3:W-:Y:S01]  /*128b0*/  @P2 STG.E.U16 desc[UR14][R72.64], R13 ;  /* 0x0000000d48002986 */ /* 0x0007e2000c10150e */
[----:B------:R-:W-:Y:S01]  /*128c0*/  ISETP.LT.AND P2, PT, R0, UR5, !P0 ;  /* 0x0000000500007c0c */ /* 0x000fe2000c741270 */
[----:B------:R-:W-:Y:S01]  /*128d0*/  VIADD R0, R23, 0x8 ;  /* 0x0000000817007836 */ /* 0x000fe20000000000 */
[----:B------:R-:W-:Y:S01]  /*128e0*/  LEA.HI.X.SX32 R69, R74, R20, 0x1, P6 ;  /* 0x000000144a457211 */ /* 0x000fe200030f0eff */
[----:B------:R-:W-:Y:S01]  /*128f0*/  ULDC UR5, c[0x0][0x22c] ;  /* 0x00008b0000057ab9 */ /* 0x000fe20000000800 */
[C---:B0-----:R-:W-:Y:S01]  /*12900*/  LEA R70, P6, R12.reuse, R3, 0x1 ;  /* 0x000000030c467211 */ /* 0x041fe200078c08ff */
[----:B------:R-:W-:-:S02]  /*12910*/  VIADD R21, R12, UR4 ;  /* 0x000000040c157c36 */ /* 0x000fc40008000000 */
[----:B------:R0:W-:Y:S01]  /*12920*/  @P1 STG.E.U16 desc[UR14][R68.64], R22 ;  /* 0x0000001644001986 */ /* 0x0001e2000c10150e */
[----:B------:R-:W-:Y:S01]  /*12930*/  ISETP.LT.AND P1, PT, R0, UR5, !P0 ;  /* 0x0000000500007c0c */ /* 0x000fe2000c721270 */
[----:B------:R-:W-:Y:S01]  /*12940*/  VIADD R0, R23, 0x9 ;  /* 0x0000000917007836 */ /* 0x000fe20000000000 */
[----:B------:R-:W-:Y:S01]  /*12950*/  LEA.HI.X.SX32 R71, R12, R20, 0x1, P6 ;  /* 0x000000140c477211 */ /* 0x000fe200030f0eff */
[----:B------:R-:W-:Y:S01]  /*12960*/  ULDC UR5, c[0x0][0x22c] ;  /* 0x00008b0000057ab9 */ /* 0x000fe20000000800 */
[----:B------:R-:W-:-:S03]  /*12970*/  LEA R12, P6, R21, R3, 0x1 ;  /* 0x00000003150c7211 */ /* 0x000fc600078c08ff */
[----:B------:R4:W-:Y:S01]  /*12980*/  @P3 STG.E.U16 desc[UR14][R70.64], R14 ;  /* 0x0000000e46003986 */ /* 0x0009e2000c10150e */
[C---:B---3--:R-:W-:Y:S01]  /*12990*/  LEA.HI.X.SX32 R13, R21.reuse, R20, 0x1, P6 ;  /* 0x00000014150d7211 */ /* 0x048fe200030f0eff */
[----:B------:R-:W-:Y:S01]  /*129a0*/  VIADD R21, R21, UR4 ;  /* 0x0000000415157c36 */ /* 0x000fe20008000000 */
[----:B------:R-:W-:Y:S01]  /*129b0*/  ISETP.LT.AND P3, PT, R0, UR5, !P0 ;  /* 0x0000000500007c0c */ /* 0x000fe2000c761270 */
[----:B------:R-:W-:Y:S01]  /*129c0*/  VIADD R0, R23, 0xa ;  /* 0x0000000a17007836 */ /* 0x000fe20000000000 */
[----:B0-----:R-:W-:Y:S01]  /*129d0*/  PRMT R69, R14, 0x7632, R69 ;  /* 0x000076320e457816 */ /* 0x001fe20000000045 */
[----:B------:R-:W-:-:S04]  /*129e0*/  ULDC UR5, c[0x0][0x22c] ;  /* 0x00008b0000057ab9 */ /* 0x000fc80000000800 */
[----:B------:R0:W-:Y:S01]  /*129f0*/  @P5 STG.E.U16 desc[UR14][R12.64], R69 ;  /* 0x000000450c005986 */ /* 0x0001e2000c10150e */
[C---:B------:R-:W-:Y:S01]  /*12a00*/  LEA R68, P5, R21.reuse, R3, 0x1 ;  /* 0x0000000315447211 */ /* 0x040fe200078a08ff */
[----:B----4-:R-:W-:-:S05]  /*12a10*/  VIADD R14, R21, UR4 ;  /* 0x00000004150e7c36 */ /* 0x010fca0008000000 */
[----:B------:R-:W-:-:S04]  /*12a20*/  LEA R70, P6, R14, R3, 0x1 ;  /* 0x000000030e467211 */ /* 0x000fc800078c08ff */
[CC--:B------:R-:W-:Y:S01]  /*12a30*/  LEA.HI.X.SX32 R71, R14.reuse, R20.reuse, 0x1, P6 ;  /* 0x000000140e477211 */ /* 0x0c0fe200030f0eff */
[----:B0-----:R-:W-:Y:S01]  /*12a40*/  VIADD R13, R14, UR4 ;  /* 0x000000040e0d7c36 */ /* 0x001fe20008000000 */
[-C--:B------:R-:W-:Y:S02]  /*12a50*/  LEA.HI.X.SX32 R69, R21, R20.reuse, 0x1, P5 ;  /* 0x0000001415457211 */ /* 0x080fe400028f0eff */
[----:B------:R-:W-:Y:S01]  /*12a60*/  ISETP.LT.AND P5, PT, R0, UR5, !P0 ;  /* 0x0000000500007c0c */ /* 0x000fe2000c7a1270 */
[C---:B------:R-:W-:Y:S01]  /*12a70*/  VIADD R21, R13.reuse, UR4 ;  /* 0x000000040d157c36 */ /* 0x040fe20008000000 */
[-C--:B------:R-:W-:Y:S01]  /*12a80*/  LEA R12, P6, R13, R3.reuse, 0x1 ;  /* 0x000000030d0c7211 */ /* 0x080fe200078c08ff */
[----:B------:R0:W-:Y:S01]  /*12a90*/  @P4 STG.E.U16 desc[UR14][R68.64], R15 ;  /* 0x0000000f44004986 */ /* 0x0001e2000c10150e */
[----:B------:R-:W-:Y:S01]  /*12aa0*/  VIADD R0, R23, 0xb ;  /* 0x0000000b17007836 */ /* 0x000fe20000000000 */
[----:B------:R-:W-:Y:S01]  /*12ab0*/  ULDC UR5, c[0x0][0x22c] ;  /* 0x00008b0000057ab9 */ /* 0x000fe20000000800 */
[----:B------:R-:W-:Y:S01]  /*12ac0*/  LEA.HI.X.SX32 R13, R13, R20, 0x1, P6 ;  /* 0x000000140d0d7211 */ /* 0x000fe200030f0eff */
[C---:B------:R-:W-:Y:S01]  /*12ad0*/  VIADD R22, R21.reuse, UR4 ;  /* 0x0000000415167c36 */ /* 0x040fe20008000000 */
[----:B------:R-:W-:-:S02]  /*12ae0*/  LEA R14, P6, R21, R3, 0x1 ;  /* 0x00000003150e7211 */ /* 0x000fc400078c08ff */
[----:B------:R-:W-:Y:S01]  /*12af0*/  ISETP.LT.AND P4, PT, R0, UR5, !P0 ;  /* 0x0000000500007c0c */ /* 0x000fe2000c781270 */
[----:B------:R-:W-:Y:S01]  /*12b00*/  VIADD R0, R23, 0xc ;  /* 0x0000000c17007836 */ /* 0x000fe20000000000 */
[----:B------:R-:W-:Y:S01]  /*12b10*/  ULDC UR5, c[0x0][0x22c] ;  /* 0x00008b0000057ab9 */ /* 0x000fe20000000800 */
[----:B0-----:R-:W-:Y:S02]  /*12b20*/  PRMT R69, R15, 0x7632, R69 ;  /* 0x000076320f457816 */ /* 0x001fe40000000045 */
[-C--:B------:R-:W-:Y:S02]  /*12b30*/  LEA.HI.X.SX32 R15, R21, R20.reuse, 0x1, P6 ;  /* 0x00000014150f7211 */ /* 0x080fe400030f0eff */
[----:B------:R-:W-:Y:S01]  /*12b40*/  LEA R68, P6, R22, R3, 0x1 ;  /* 0x0000000316447211 */ /* 0x000fe200078c08ff */
[----:B------:R0:W-:Y:S01]  /*12b50*/  @P2 STG.E.U16 desc[UR14][R70.64], R69 ;  /* 0x0000004546002986 */ /* 0x0001e2000c10150e */
[----:B------:R-:W-:Y:S01]  /*12b60*/  ISETP.LT.AND P2, PT, R0, UR5, !P0 ;  /* 0x0000000500007c0c */ /* 0x000fe2000c741270 */
[C---:B------:R-:W-:Y:S01]  /*12b70*/  VIADD R0, R23.reuse, 0xd ;  /* 0x0000000d17007836 */ /* 0x040fe20000000000 */
[----:B------:R-:W-:Y:S01]  /*12b80*/  ULDC UR5, c[0x0][0x22c] ;  /* 0x00008b0000057ab9 */ /* 0x000fe20000000800 */
[----:B------:R3:W-:Y:S03]  /*12b90*/  @P1 STG.E.U16 desc[UR14][R12.64], R8 ;  /* 0x000000080c001986 */ /* 0x0007e6000c10150e */
[----:B------:R-:W-:Y:S01]  /*12ba0*/  ISETP.LT.AND P1, PT, R0, UR5, !P0 ;  /* 0x0000000500007c0c */ /* 0x000fe2000c721270 */
[----:B------:R-:W-:Y:S01]  /*12bb0*/  VIADD R0, R23, 0xe ;  /* 0x0000000e17007836 */ /* 0x000fe20000000000 */
[----:B------:R-:W-:Y:S01]  /*12bc0*/  ULDC UR5, c[0x0][0x22c] ;  /* 0x00008b0000057ab9 */ /* 0x000fe20000000800 */
[C---:B0-----:R-:W-:Y:S01]  /*12bd0*/  LEA.HI.X.SX32 R69, R22.reuse, R20, 0x1, P6 ;  /* 0x0000001416457211 */ /* 0x041fe200030f0eff */
[----:B------:R-:W-:Y:S01]  /*12be0*/  VIADD R22, R22, UR4 ;  /* 0x0000000416167c36 */ /* 0x000fe20008000000 */
[----:B---3--:R-:W-:-:S03]  /*12bf0*/  PRMT R13, R8, 0x7632, R13 ;  /* 0x00007632080d7816 */ /* 0x008fc6000000000d */
[C---:B------:R-:W-:Y:S01]  /*12c00*/  VIADD R8, R22.reuse, UR4 ;  /* 0x0000000416087c36 */ /* 0x040fe20008000000 */
[----:B------:R-:W-:Y:S01]  /*12c10*/  LEA R12, P6, R22, R3, 0x1 ;  /* 0x00000003160c7211 */ /* 0x000fe200078c08ff */
[----:B------:R0:W-:Y:S02]  /*12c20*/  @P3 STG.E.U16 desc[UR14][R14.64], R13 ;  /* 0x0000000d0e003986 */ /* 0x0001e4000c10150e */
[----:B------:R-:W-:Y:S01]  /*12c30*/  VIADD R21, R8, UR4 ;  /* 0x0000000408157c36 */ /* 0x000fe20008000000 */
[----:B------:R-:W-:Y:S01]  /*12c40*/  ISETP.LT.AND P3, PT, R0, UR5, !P0 ;  /* 0x0000000500007c0c */ /* 0x000fe2000c761270 */
[----:B------:R-:W-:Y:S01]  /*12c50*/  VIADD R0, R23, 0xf ;  /* 0x0000000f17007836 */ /* 0x000fe20000000000 */
[----:B------:R3:W-:Y:S01]  /*12c60*/  @P5 STG.E.U16 desc[UR14][R68.64], R9 ;  /* 0x0000000944005986 */ /* 0x0007e2000c10150e */
[----:B------:R-:W-:-:S03]  /*12c70*/  ULDC UR5, c[0x0][0x22c] ;  /* 0x00008b0000057ab9 */ /* 0x000fc60000000800 */
[----:B------:R-:W-:Y:S01]  /*12c80*/  ISETP.LT.AND P5, PT, R0, UR5, !P0 ;  /* 0x0000000500007c0c */ /* 0x000fe2000c7a1270 */
[----:B------:R-:W-:Y:S01]  /*12c90*/  VIADD R0, R23, 0x10 ;  /* 0x0000001017007836 */ /* 0x000fe20000000000 */
[----:B------:R-:W-:Y:S01]  /*12ca0*/  ULDC UR5, c[0x0][0x22c] ;  /* 0x00008b0000057ab9 */ /* 0x000fe20000000800 */
[-C--:B0-----:R-:W-:Y:S02]  /*12cb0*/  LEA.HI.X.SX32 R13, R22, R20.reuse, 0x1, P6 ;  /* 0x00000014160d7211 */ /* 0x081fe400030f0eff */
[CC--:B------:R-:W-:Y:S02]  /*12cc0*/  LEA R14, P6, R8.reuse, R3.reuse, 0x1 ;  /* 0x00000003080e7211 */ /* 0x0c0fe400078c08ff */
[----:B---3--:R-:W-:Y:S02]  /*12cd0*/  PRMT R69, R9, 0x7632, R69 ;  /* 0x0000763209457816 */ /* 0x008fe40000000045 */
[-C--:B------:R-:W-:Y:S02]  /*12ce0*/  LEA.HI.X.SX32 R15, R8, R20.reuse, 0x1, P6 ;  /* 0x00000014080f7211 */ /* 0x080fe400030f0eff */
[----:B------:R-:W-:Y:S01]  /*12cf0*/  LEA R8, P6, R21, R3, 0x1 ;  /* 0x0000000315087211 */ /* 0x000fe200078c08ff */
[----:B------:R0:W-:Y:S01]  /*12d00*/  @P4 STG.E.U16 desc[UR14][R12.64], R69 ;  /* 0x000000450c004986 */ /* 0x0001e2000c10150e */
[----:B------:R-:W-:Y:S01]  /*12d10*/  ISETP.LT.AND P4, PT, R0, UR5, !P0 ;  /* 0x0000000500007c0c */ /* 0x000fe2000c781270 */
[----:B------:R-:W-:Y:S01]  /*12d20*/  VIADD R0, R23, 0x11 ;  /* 0x0000001117007836 */ /* 0x000fe20000000000 */
[C---:B------:R-:W-:Y:S01]  /*12d30*/  LEA.HI.X.SX32 R9, R21.reuse, R20, 0x1, P6 ;  /* 0x0000001415097211 */ /* 0x040fe200030f0eff */
[----:B------:R-:W-:Y:S01]  /*12d40*/  VIADD R21, R21, UR4 ;  /* 0x0000000415157c36 */ /* 0x000fe20008000000 */
[----:B------:R3:W-:Y:S01]  /*12d50*/  @P2 STG.E.U16 desc[UR14][R14.64], R10 ;  /* 0x0000000a0e002986 */ /* 0x0007e2000c10150e */
[----:B------:R-:W-:-:S02]  /*12d60*/  ULDC UR5, c[0x0][0x22c] ;  /* 0x00008b0000057ab9 */ /* 0x000fc40000000800 */
[----:B------:R-:W-:Y:S01]  /*12d70*/  ISETP.LT.AND P2, PT, R0, UR5, !P0 ;  /* 0x0000000500007c0c */ /* 0x000fe2000c741270 */
[----:B------:R-:W-:Y:S01]  /*12d80*/  VIADD R0, R23, 0x12 ;  /* 0x0000001217007836 */ /* 0x000fe20000000000 */
[----:B------:R-:W-:Y:S01]  /*12d90*/  ULDC UR5, c[0x0][0x22c] ;  /* 0x00008b0000057ab9 */ /* 0x000fe20000000800 */
[----:B0-----:R-:W-:Y:S01]  /*12da0*/  PRMT R13, R10, 0x7632, R13 ;  /* 0x000076320a0d7816 */ /* 0x001fe2000000000d */
[----:B---3--:R-:W-:-:S04]  /*12db0*/  VIADD R10, R21, UR4 ;  /* 0x00000004150a7c36 */ /* 0x008fc80008000000 */
[----:B------:R0:W-:Y:S01]  /*12dc0*/  @P1 STG.E.U16 desc[UR14][R8.64], R13 ;  /* 0x0000000d08001986 */ /* 0x0001e2000c10150e */
[-C--:B------:R-:W-:Y:S02]  /*12dd0*/  LEA R12, P1, R21, R3.reuse, 0x1 ;  /* 0x00000003150c7211 */ /* 0x080fe400078208ff */
        /* <DEDUP_REMOVED lines=40> */
[----:B0-----:R-:W-:-:S02]  /*13060*/  LEA.HI.X.SX32 R9, R22, R20, 0x1, P6 ;  /* 0x0000001416097211 */ /* 0x001fc400030f0eff */
[CC--:B------:R-:W-:Y:S01]  /*13070*/  LEA R10, P6, R4.reuse, R3.reuse, 0x1 ;  /* 0x00000003040a7211 */ /* 0x0c0fe200078c08ff */
[C---:B---3--:R-:W-:Y:S01]  /*13080*/  VIADD R12, R4.reuse, UR4 ;  /* 0x00000004040c7c36 */ /* 0x048fe20008000000 */
[----:B------:R-:W-:Y:S02]  /*13090*/  PRMT R13, R5, 0x7632, R13 ;  /* 0x00007632050d7816 */ /* 0x000fe4000000000d */
        /* <DEDUP_REMOVED lines=33> */
[----:B------:R-:W-:Y:S02]  /*132b0*/  LEA.HI.X.SX32 R7, R12, R20, 0x1, P6 ;  /* 0x000000140c077211 */ /* 0x000fe400030f0eff */
[----:B------:R-:W-:Y:S01]  /*132c0*/  LEA R8, P6, R13, R3, 0x1 ;  /* 0x000000030d087211 */ /* 0x000fe200078c08ff */
[----:B------:R0:W-:Y:S01]  /*132d0*/  @P1 STG.E.U16 desc[UR14][R10.64], R9 ;  /* 0x000000090a001986 */ /* 0x0001e2000c10150e */
[----:B------:R-:W-:Y:S01]  /*132e0*/  ISETP.LT.AND P1, PT, R0, UR5, !P0 ;  /* 0x0000000500007c0c */ /* 0x000fe2000c721270 */
[----:B------:R-:W-:Y:S01]  /*132f0*/  VIADD R0, R23, 0x1d ;  /* 0x0000001d17007836 */ /* 0x000fe20000000000 */
[----:B------:R-:W-:Y:S01]  /*13300*/  ULDC UR5, c[0x0][0x22c] ;  /* 0x00008b0000057ab9 */ /* 0x000fe20000000800 */
[----:B------:R3:W-:Y:S01]  /*13310*/  @P3 STG.E.U16 desc[UR14][R4.64], R16 ;  /* 0x0000001004003986 */ /* 0x0007e2000c10150e */
[----:B------:R-:W-:-:S02]  /*13320*/  PRMT R12, R47, 0x7632, R12 ;  /* 0x000076322f0c7816 */ /* 0x000fc4000000000c */
        /* <DEDUP_REMOVED lines=32> */
[----:B------:R-:W-:Y:S01]  /*13530*/  PRMT R5, R18, 0x7632, R5 ;  /* 0x0000763212057816 */ /* 0x000fe20000000005 */
[----:B---3--:R-:W-:-:S02]  /*13540*/  VIADD R18, R23, 0x7e ;  /* 0x0000007e17127836 */ /* 0x008fc40000000000 */
[C---:B------:R-:W-:Y:S02]  /*13550*/  VIADD R7, R11.reuse, UR4 ;  /* 0x000000040b077c36 */ /* 0x040fe40008000000 */
[----:B------:R0:W-:Y:S01]  /*13560*/  @P3 STG.E.U16 desc[UR14][R8.64], R5 ;  /* 0x0000000508003986 */ /* 0x0001e2000c10150e */
[-C--:B------:R-:W-:Y:S02]  /*13570*/  LEA R4, P3, R11, R3.reuse, 0x1 ;  /* 0x000000030b047211 */ /* 0x080fe400078608ff */
[CC--:B------:R-:W-:Y:S01]  /*13580*/  LEA R6, P6, R7.reuse, R3.reuse, 0x1 ;  /* 0x0000000307067211 */ /* 0x0c0fe200078c08ff */
[----:B0-----:R-:W-:Y:S01]  /*13590*/  VIADD R9, R7, UR4 ;  /* 0x0000000407097c36 */ /* 0x001fe20008000000 */
[-C--:B------:R-:W-:Y:S02]  /*135a0*/  LEA.HI.X.SX32 R5, R11, R20.reuse, 0x1, P3 ;  /* 0x000000140b057211 */ /* 0x080fe400018f0eff */
[-C--:B------:R-:W-:Y:S01]  /*135b0*/  LEA.HI.X.SX32 R7, R7, R20.reuse, 0x1, P6 ;  /* 0x0000001407077211 */ /* 0x080fe200030f0eff */
[C---:B------:R-:W-:Y:S01]  /*135c0*/  VIADD R10, R9.reuse, UR4 ;  /* 0x00000004090a7c36 */ /* 0x040fe20008000000 */
[C---:B------:R-:W-:Y:S01]  /*135d0*/  LEA R8, P6, R9.reuse, R3, 0x1 ;  /* 0x0000000309087211 */ /* 0x040fe200078c08ff */
[----:B------:R0:W-:Y:S01]  /*135e0*/  @P5 STG.E.U16 desc[UR14][R4.64], R19 ;  /* 0x0000001304005986 */ /* 0x0001e2000c10150e */
[----:B------:R-:W-:Y:S01]  /*135f0*/  ISETP.LT.AND P3, PT, R0, UR5, !P0 ;  /* 0x0000000500007c0c */ /* 0x000fe2000c761270 */
[----:B------:R-:W-:Y:S01]  /*13600*/  VIADD R11, R10, UR4 ;  /* 0x000000040a0b7c36 */ /* 0x000fe20008000000 */
[----:B------:R-:W-:Y:S01]  /*13610*/  LEA.HI.X.SX32 R9, R9, R20, 0x1, P6 ;  /* 0x0000001409097211 */ /* 0x000fe200030f0eff */
[----:B------:R-:W-:Y:S01]  /*13620*/  VIADD R0, R23, 0x23 ;  /* 0x0000002317007836 */ /* 0x000fe20000000000 */
[----:B------:R-:W-:-:S04]  /*13630*/  ULDC UR5, c[0x0][0x22c] ;  /* 0x00008b0000057ab9 */ /* 0x000fc80000000800 */
[----:B------:R-:W-:Y:S01]  /*13640*/  ISETP.LT.AND P5, PT, R0, UR5, !P0 ;  /* 0x0000000500007c0c */ /* 0x000fe2000c7a1270 */
[----:B------:R-:W-:Y:S01]  /*13650*/  VIADD R0, R23, 0x24 ;  /* 0x0000002417007836 */ /* 0x000fe20000000000 */
[----:B------:R-:W-:Y:S01]  /*13660*/  ULDC UR5, c[0x0][0x22c] ;  /* 0x00008b0000057ab9 */ /* 0x000fe20000000800 */
[----:B0-----:R-:W-:Y:S02]  /*13670*/  PRMT R5, R19, 0x7632, R5 ;  /* 0x0000763213057816 */ /* 0x001fe40000000005 */
[----:B------:R-:W-:-:S03]  /*13680*/  LEA R4, P6, R10, R3, 0x1 ;  /* 0x000000030a047211 */ /* 0x000fc600078c08ff */
        /* <DEDUP_REMOVED lines=9> */
[CC--:B------:R-:W-:Y:S02]  /*13720*/  LEA R6, P6, R11.reuse, R3.reuse, 0x1 ;  /* 0x000000030b067211 */ /* 0x0c0fe400078c08ff */
[----:B---3--:R-:W-:Y:S02]  /*13730*/  PRMT R9, R24, 0x7632, R9 ;  /* 0x0000763218097816 */ /* 0x008fe40000000009 */
[C---:B------:R-:W-:Y:S01]  /*13740*/  LEA.HI.X.SX32 R7, R11.reuse, R20, 0x1, P6 ;  /* 0x000000140b077211 */ /* 0x040fe200030f0eff */
[----:B------:R-:W-:Y:S02]  /*13750*/  VIADD R11, R11, UR4 ;  /* 0x000000040b0b7c36 */ /* 0x000fe40008000000 */
[----:B------:R0:W-:Y:S01]  /*13760*/  @P1 STG.E.U16 desc[UR14][R4.64], R9 ;  /* 0x0000000904001986 */ /* 0x0001e2000c10150e */
[----:B------:R-:W-:Y:S01]  /*13770*/  ISETP.LT.AND P1, PT, R0, UR5, !P0 ;  /* 0x0000000500007c0c */ /* 0x000fe2000c721270 */
[C---:B------:R-:W-:Y:S01]  /*13780*/  VIADD R10, R11.reuse, UR4 ;  /* 0x000000040b0a7c36 */ /* 0x040fe20008000000 */
[----:B------:R-:W-:Y:S01]  /*13790*/  LEA R8, P6, R11, R3, 0x1 ;  /* 0x000000030b087211 */ /* 0x000fe200078c08ff */
[----:B------:R3:W-:Y:S01]  /*137a0*/  @P3 STG.E.U16 desc[UR14][R6.64], R25 ;  /* 0x0000001906003986 */ /* 0x0007e2000c10150e */
[----:B------:R-:W-:Y:S01]  /*137b0*/  VIADD R0, R23, 0x27 ;  /* 0x0000002717007836 */ /* 0x000fe20000000000 */
[----:B------:R-:W-:-:S04]  /*137c0*/  ULDC UR5, c[0x0][0x22c] ;  /* 0x00008b0000057ab9 */ /* 0x000fc80000000800 */
[----:B------:R-:W-:Y:S01]  /*137d0*/  ISETP.LT.AND P3, PT, R0, UR5, !P0 ;  /* 0x0000000500007c0c */ /* 0x000fe2000c761270 */
[----:B------:R-:W-:Y:S01]  /*137e0*/  VIADD R0, R23, 0x28 ;  /* 0x0000002817007836 */ /* 0x000fe20000000000 */
[-C--:B0-----:R-:W-:Y:S01]  /*137f0*/  LEA.HI.X.SX32 R9, R11, R20.reuse, 0x1, P6 ;  /* 0x000000140b097211 */ /* 0x081fe200030f0eff */
[C---:B------:R-:W-:Y:S01]  /*13800*/  VIADD R11, R10.reuse, UR4 ;  /* 0x000000040a0b7c36 */ /* 0x040fe20008000000 */
[CC--:B------:R-:W-:Y:S01]  /*13810*/  LEA R4, P6, R10.reuse, R3.reuse, 0x1 ;  /* 0x000000030a047211 */ /* 0x0c0fe200078c08ff */
[----:B------:R-:W-:Y:S01]  /*13820*/  ULDC UR5, c[0x0][0x22c] ;  /* 0x00008b0000057ab9 */ /* 0x000fe20000000800 */
        /* <DEDUP_REMOVED lines=13> */
[----:B------:R-:W-:-:S03]  /*13900*/  PRMT R9, R26, 0x7632, R9 ;  /* 0x000076321a097816 */ /* 0x000fc60000000009 */
[C---:B---3--:R-:W-:Y:S02]  /*13910*/  VIADD R5, R11.reuse, UR4 ;  /* 0x000000040b057c36 */ /* 0x048fe40008000000 */
        /* <DEDUP_REMOVED lines=239> */
[C---:B------:R-:W-:Y:S02]  /*14810*/  VIADD R10, R11.reuse, UR4 ;  /* 0x000000040b0a7c36 */ /* 0x040fe40008000000 */
[----:B------:R0:W-:Y:S01]  /*14820*/  @P3 STG.E.U16 desc[UR14][R4.64], R7 ;  /* 0x0000000704003986 */ /* 0x0001e2000c10150e */
[-C--:B------:R-:W-:Y:S02]  /*14830*/  LEA R6, P3, R11, R3.reuse, 0x1 ;  /* 0x000000030b067211 */ /* 0x080fe400078608ff */
[----:B---3--:R-:W-:-:S04]  /*14840*/  LEA R8, P6, R10, R3, 0x1 ;  /* 0x000000030a087211 */ /* 0x008fc800078c08ff */
[CC--:B------:R-:W-:Y:S01]  /*14850*/  LEA.HI.X.SX32 R9, R10.reuse, R20.reuse, 0x1, P6 ;  /* 0x000000140a097211 */ /* 0x0c0fe200030f0eff */
[----:B------:R-:W-:Y:S01]  /*14860*/  VIADD R10, R10, UR4 ;  /* 0x000000040a0a7c36 */ /* 0x000fe20008000000 */
[----:B0-----:R-:W-:-:S03]  /*14870*/  LEA.HI.X.SX32 R7, R11, R20, 0x1, P3 ;  /* 0x000000140b077211 */ /* 0x001fc600018f0eff */
[----:B------:R-:W-:Y:S01]  /*14880*/  VIADD R11, R10, UR4 ;  /* 0x000000040a0b7c36 */ /* 0x000fe20008000000 */
[----:B------:R-:W-:Y:S02]  /*14890*/  PRMT R5, R43, 0x7632, R5 ;  /* 0x000076322b057816 */ /* 0x000fe40000000005 */
[----:B------:R-:W-:Y:S01]  /*148a0*/  ISETP.LT.AND P3, PT, R0, UR5, !P0 ;  /* 0x0000000500007c0c */ /* 0x000fe2000c761270 */
[----:B------:R0:W-:Y:S01]  /*148b0*/  @P5 STG.E.U16 desc[UR14][R6.64], R43 ;  /* 0x0000002b06005986 */ /* 0x0001e2000c10150e */
[C---:B------:R-:W-:Y:S01]  /*148c0*/  VIADD R0, R23.reuse, 0x4b ;  /* 0x0000004b17007836 */ /* 0x040fe20000000000 */
[----:B------:R-:W-:Y:S02]  /*148d0*/  ULDC UR5, c[0x0][0x22c] ;  /* 0x00008b0000057ab9 */ /* 0x000fe40000000800 */
[----:B------:R3:W-:Y:S01]  /*148e0*/  @P4 STG.E.U16 desc[UR14][R8.64], R5 ;  /* 0x0000000508004986 */ /* 0x0007e2000c10150e */
[-C--:B------:R-:W-:Y:S02]  /*148f0*/  LEA R4, P4, R10, R3.reuse, 0x1 ;  /* 0x000000030a047211 */ /* 0x080fe400078808ff */
[----:B------:R-:W-:Y:S01]  /*14900*/  ISETP.LT.AND P5, PT, R0, UR5, !P0 ;  /* 0x0000000500007c0c */ /* 0x000fe2000c7a1270 */
[----:B------:R-:W-:Y:S01]  /*14910*/  VIADD R0, R23, 0x4c ;  /* 0x0000004c17007836 */ /* 0x000fe20000000000 */
[----:B------:R-:W-:Y:S01]  /*14920*/  ULDC UR5, c[0x0][0x22c] ;  /* 0x00008b0000057ab9 */ /* 0x000fe20000000800 */
[C---:B0-----:R-:W-:Y:S01]  /*14930*/  LEA R6, P6, R11.reuse, R3, 0x1 ;  /* 0x000000030b067211 */ /* 0x041fe200078c08ff */
[----:B---3--:R-:W-:Y:S01]  /*14940*/  VIADD R9, R11, UR4 ;  /* 0x000000040b097c36 */ /* 0x008fe20008000000 */
[----:B------:R-:W-:-:S02]  /*14950*/  LEA.HI.X.SX32 R5, R10, R20, 0x1, P4 ;  /* 0x000000140a057211 */ /* 0x000fc400020f0eff */
        /* <DEDUP_REMOVED lines=23> */
[-C--:B------:R-:W-:Y:S02]  /*14ad0*/  LEA R6, P6, R11, R3.reuse, 0x1 ;  /* 0x000000030b067211 */ /* 0x080fe400078c08ff */
[----:B---3--:R-:W-:Y:S02]  /*14ae0*/  PRMT R9, R45, 0x7632, R9 ;  /* 0x000076322d097816 */ /* 0x008fe40000000009 */
[C---:B------:R-:W-:Y:S01]  /*14af0*/  LEA.HI.X.SX32 R7, R11.reuse, R20, 0x1, P6 ;  /* 0x000000140b077211 */ /* 0x040fe200030f0eff */
[----:B------:R-:W-:Y:S01]  /*14b00*/  VIADD R11, R11, UR4 ;  /* 0x000000040b0b7c36 */ /* 0x000fe20008000000 */
[----:B------:R-:W-:Y:S01]  /*14b10*/  ISETP.LT.AND P6, PT, R0, UR5, !P0 ;  /* 0x0000000500007c0c */ /* 0x000fe2000c7c1270 */
[----:B------:R0:W-:Y:S01]  /*14b20*/  @P5 STG.E.U16 desc[UR14][R4.64], R9 ;  /* 0x0000000904005986 */ /* 0x0001e2000c10150e */
[----:B------:R-:W-:Y:S01]  /*14b30*/  VIADD R0, R23, 0x51 ;  /* 0x0000005117007836 */ /* 0x000fe20000000000 */
[----:B------:R-:W-:Y:S01]  /*14b40*/  ULDC UR5, c[0x0][0x22c] ;  /* 0x00008b0000057ab9 */ /* 0x000fe20000000800 */
[C---:B------:R-:W-:Y:S01]  /*14b50*/  VIADD R10, R11.reuse, UR4 ;  /* 0x000000040b0a7c36 */ /* 0x040fe20008000000 */
[----:B------:R3:W-:Y:S01]  /*14b60*/  @P4 STG.E.U16 desc[UR14][R6.64], R46 ;  /* 0x0000002e06004986 */ /* 0x0007e2000c10150e */
[----:B------:R-:W-:-:S02]  /*14b70*/  LEA R8, P4, R11, R3, 0x1 ;  /* 0x000000030b087211 */ /* 0x000fc400078808ff */
[----:B------:R-:W-:Y:S01]  /*14b80*/  ISETP.LT.AND P5, PT, R0, UR5, !P0 ;  /* 0x0000000500007c0c */ /* 0x000fe2000c7a1270 */
[----:B------:R-:W-:Y:S01]  /*14b90*/  VIADD R0, R23, 0x52 ;  /* 0x0000005217007836 */ /* 0x000fe20000000000 */
[----:B------:R-:W-:Y:S01]  /*14ba0*/  ULDC UR5, c[0x0][0x22c] ;  /* 0x00008b0000057ab9 */ /* 0x000fe20000000800 */
[-C--:B0-----:R-:W-:Y:S01]  /*14bb0*/  LEA.HI.X.SX32 R9, R11, R20.reuse, 0x1, P4 ;  /* 0x000000140b097211 */ /* 0x081fe200020f0eff */
[C---:B------:R-:W-:Y:S01]  /*14bc0*/  VIADD R11, R10.reuse, UR4 ;  /* 0x000000040a0b7c36 */ /* 0x040fe20008000000 */
[----:B------:R-:W-:Y:S02]  /*14bd0*/  LEA R4, P4, R10, R3, 0x1 ;  /* 0x000000030a047211 */ /* 0x000fe400078808ff */
[----:B---3--:R-:W-:Y:S02]  /*14be0*/  PRMT R7, R46, 0x7632, R7 ;  /* 0x000076322e077816 */ /* 0x008fe40000000007 */
[----:B------:R-:W-:Y:S01]  /*14bf0*/  LEA.HI.X.SX32 R5, R10, R20, 0x1, P4 ;  /* 0x000000140a057211 */ /* 0x000fe200020f0eff */
[----:B------:R-:W-:-:S02]  /*14c00*/  VIADD R10, R23, 0x53 ;  /* 0x00000053170a7836 */ /* 0x000fc40000000000 */
[----:B------:R0:W-:Y:S01]  /*14c10*/  @P2 STG.E.U16 desc[UR14][R8.64], R7 ;  /* 0x0000000708002986 */ /* 0x0001e2000c10150e */
[----:B------:R-:W-:Y:S01]  /*14c20*/  ISETP.LT.AND P2, PT, R0, UR5, !P0 ;  /* 0x0000000500007c0c */ /* 0x000fe2000c741270 */
[----:B------:R-:W-:Y:S01]  /*14c30*/  ULDC UR5, c[0x0][0x22c] ;  /* 0x00008b0000057ab9 */ /* 0x000fe20000000800 */
[----:B------:R-:W-:Y:S01]  /*14c40*/  VIADD R0, R23, 0x54 ;  /* 0x0000005417007836 */ /* 0x000fe20000000000 */
[----:B------:R3:W-:Y:S01]  /*14c50*/  @P1 STG.E.U16 desc[UR14][R4.64], R47 ;  /* 0x0000002f04001986 */ /* 0x0007e2000c10150e */
[----:B------:R-:W-:-:S03]  /*14c60*/  LEA R6, P1, R11, R3, 0x1 ;  /* 0x000000030b067211 */ /* 0x000fc600078208ff */
[----:B------:R-:W-:Y:S01]  /*14c70*/  ISETP.LT.AND P4, PT, R0, UR6, !P0 ;  /* 0x0000000600007c0c */ /* 0x000fe2000c781270 */
[----:B------:R-:W-:Y:S01]  /*14c80*/  VIADD R0, R23, 0x55 ;  /* 0x0000005517007836 */ /* 0x000fe20000000000 */
[----:B------:R-:W-:Y:S01]  /*14c90*/  ULDC UR6, c[0x0][0x248] ;  /* 0x0000920000067ab9 */ /* 0x000fe20000000800 */
[C---:B0-----:R-:W-:Y:S01]  /*14ca0*/  LEA.HI.X.SX32 R7, R11.reuse, R20, 0x1, P1 ;  /* 0x000000140b077211 */ /* 0x041fe200008f0eff */
[----:B------:R-:W-:Y:S01]  /*14cb0*/  VIADD R11, R11, UR4 ;  /* 0x000000040b0b7c36 */ /* 0x000fe20008000000 */
[----:B------:R-:W-:Y:S01]  /*14cc0*/  ULDC UR4, c[0x0][0x248] ;  /* 0x0000920000047ab9 */ /* 0x000fe20000000800 */
[----:B------:R-:W-:Y:S01]  /*14cd0*/  ISETP.LT.AND P1, PT, R10, UR5, !P0 ;  /* 0x000000050a007c0c */ /* 0x000fe2000c721270 */
[----:B------:R-:W-:Y:S01]  /*14ce0*/  ULDC UR5, c[0x0][0x22c] ;  /* 0x00008b0000057ab9 */ /* 0x000fe20000000800 */
[----:B------:R0:W-:Y:S01]  /*14cf0*/  @P3 STG.E.U16 desc[UR14][R6.64], R12 ;  /* 0x0000000c06003986 */ /* 0x0001e2000c10150e */
[C---:B---3--:R-:W-:Y:S01]  /*14d00*/  LEA R4, P3, R11.reuse, R3, 0x1 ;  /* 0x000000030b047211 */ /* 0x048fe200078608ff */
[----:B------:R-:W-:Y:S01]  /*14d10*/  VIADD R9, R11, UR4 ;  /* 0x000000040b097c36 */ /* 0x000fe20008000000 */
[----:B------:R-:W-:-:S02]  /*14d20*/  ULDC UR4, c[0x0][0x248] ;  /* 0x0000920000047ab9 */ /* 0x000fc40000000800 */
[-C--:B------:R-:W-:Y:S01]  /*14d30*/  LEA.HI.X.SX32 R5, R11, R20.reuse, 0x1, P3 ;  /* 0x000000140b057211 */ /* 0x080fe200018f0eff */
[C---:B------:R-:W-:Y:S01]  /*14d40*/  VIADD R10, R9.reuse, UR4 ;  /* 0x00000004090a7c36 */ /* 0x040fe20008000000 */
[CC--:B------:R-:W-:Y:S01]  /*14d50*/  LEA R8, P3, R9.reuse, R3.reuse, 0x1 ;  /* 0x0000000309087211 */ /* 0x0c0fe200078608ff */
[----:B------:R-:W-:Y:S02]  /*14d60*/  ULDC UR4, c[0x0][0x248] ;  /* 0x0000920000047ab9 */ /* 0x000fe40000000800 */
[----:B------:R-:W-:Y:S01]  /*14d70*/  @P6 STG.E.U16 desc[UR14][R4.64], R48 ;  /* 0x0000003004006986 */ /* 0x000fe2000c10150e */
[----:B------:R-:W-:Y:S02]  /*14d80*/  LEA.HI.X.SX32 R9, R9, R20, 0x1, P3 ;  /* 0x0000001409097211 */ /* 0x000fe400018f0eff */
[----:B0-----:R-:W-:Y:S02]  /*14d90*/  PRMT R7, R48, 0x7632, R7 ;  /* 0x0000763230077816 */ /* 0x001fe40000000007 */
[----:B------:R-:W-:-:S02]  /*14da0*/  LEA R6, P6, R10, R3, 0x1 ;  /* 0x000000030a067211 */ /* 0x000fc400078c08ff */
[----:B------:R-:W-:Y:S01]  /*14db0*/  ISETP.LT.AND P3, PT, R0, UR5, !P0 ;  /* 0x0000000500007c0c */ /* 0x000fe2000c761270 */
[----:B------:R0:W-:Y:S01]  /*14dc0*/  @P5 STG.E.U16 desc[UR14][R8.64], R7 ;  /* 0x0000000708005986 */ /* 0x0001e2000c10150e */
[----:B------:R-:W-:Y:S01]  /*14dd0*/  VIADD R0, R23, 0x56 ;  /* 0x0000005617007836 */ /* 0x000fe20000000000 */
[----:B------:R-:W-:-:S04]  /*14de0*/  ULDC UR5, c[0x0][0x22c] ;  /* 0x00008b0000057ab9 */ /* 0x000fc80000000800 */
[----:B------:R-:W-:Y:S01]  /*14df0*/  ISETP.LT.AND P5, PT, R0, UR5, !P0 ;  /* 0x0000000500007c0c */ /* 0x000fe2000c7a1270 */
[----:B------:R-:W-:Y:S01]  /*14e00*/  VIADD R0, R23, 0x57 ;  /* 0x0000005717007836 */ /* 0x000fe20000000000 */
[----:B------:R-:W-:Y:S01]  /*14e10*/  ULDC UR5, c[0x0][0x22c] ;  /* 0x00008b0000057ab9 */ /* 0x000fe20000000800 */
[C---:B0-----:R-:W-:Y:S01]  /*14e20*/  LEA.HI.X.SX32 R7, R10.reuse, R20, 0x1, P6 ;  /* 0x000000140a077211 */ /* 0x041fe200030f0eff */
[----:B------:R-:W-:Y:S01]  /*14e30*/  VIADD R10, R10, UR4 ;  /* 0x000000040a0a7c36 */ /* 0x000fe20008000000 */
[----:B------:R-:W-:-:S03]  /*14e40*/  ULDC UR4, c[0x0][0x248] ;  /* 0x0000920000047ab9 */ /* 0x000fc60000000800 */
[----:B------:R0:W-:Y:S01]  /*14e50*/  @P2 STG.E.U16 desc[UR14][R6.64], R49 ;  /* 0x0000003106002986 */ /* 0x0001e2000c10150e */
[CC--:B------:R-:W-:Y:S01]  /*14e60*/  LEA R4, P2, R10.reuse, R3.reuse, 0x1 ;  /* 0x000000030a047211 */ /* 0x0c0fe200078408ff */
[C---:B------:R-:W-:Y:S01]  /*14e70*/  VIADD R11, R10.reuse, UR4 ;  /* 0x000000040a0b7c36 */ /* 0x040fe20008000000 */
[----:B------:R-:W-:Y:S02]  /*14e80*/  ULDC UR4, c[0x0][0x22c] ;  /* 0x00008b0000047ab9 */ /* 0x000fe40000000800 */
[----:B------:R-:W-:Y:S02]  /*14e90*/  LEA.HI.X.SX32 R5, R10, R20, 0x1, P2 ;  /* 0x000000140a057211 */ /* 0x000fe400010f0eff */
[----:B------:R-:W-:Y:S01]  /*14ea0*/  ISETP.LT.AND P2, PT, R0, UR5, !P0 ;  /* 0x0000000500007c0c */ /* 0x000fe2000c741270 */
[----:B------:R-:W-:Y:S01]  /*14eb0*/  VIADD R0, R23, 0x58 ;  /* 0x0000005817007836 */ /* 0x000fe20000000000 */
[----:B------:R-:W-:Y:S01]  /*14ec0*/  LEA R8, P6, R11, R3, 0x1 ;  /* 0x000000030b087211 */ /* 0x000fe200078c08ff */
[----:B------:R-:W-:Y:S01]  /*14ed0*/  ULDC UR5, c[0x0][0x22c] ;  /* 0x00008b0000057ab9 */ /* 0x000fe20000000800 */
[----:B0-----:R-:W-:-:S02]  /*14ee0*/  PRMT R7, R49, 0x7632, R7 ;  /* 0x0000763231077816 */ /* 0x001fc40000000007 */
[----:B------:R-:W-:-:S03]  /*14ef0*/  LEA.HI.X.SX32 R9, R11, R20, 0x1, P6 ;  /* 0x000000140b097211 */ /* 0x000fc600030f0eff */
[----:B------:R0:W-:Y:S01]  /*14f00*/  @P1 STG.E.U16 desc[UR14][R4.64], R7 ;  /* 0x0000000704001986 */ /* 0x0001e2000c10150e */
[----:B------:R-:W-:Y:S01]  /*14f10*/  ISETP.LT.AND P1, PT, R0, UR4, !P0 ;  /* 0x0000000400007c0c */ /* 0x000fe2000c721270 */
[----:B------:R-:W-:Y:S01]  /*14f20*/  ULDC UR4, c[0x0][0x248] ;  /* 0x0000920000047ab9 */ /* 0x000fe20000000800 */
[----:B------:R-:W-:Y:S01]  /*14f30*/  VIADD R0, R23, 0x59 ;  /* 0x0000005917007836 */ /* 0x000fe20000000000 */
[----:B------:R3:W-:Y:S01]  /*14f40*/  @P4 STG.E.U16 desc[UR14][R8.64], R50 ;  /* 0x0000003208004986 */ /* 0x0007e2000c10150e */
[----:B------:R-:W-:Y:S01]  /*14f50*/  VIADD R11, R11, UR4 ;  /* 0x000000040b0b7c36 */ /* 0x000fe20008000000 */
[----:B------:R-:W-:Y:S02]  /*14f60*/  ULDC UR4, c[0x0][0x22c] ;  /* 0x00008b0000047ab9 */ /* 0x000fe40000000800 */
[----:B------:R-:W-:Y:S01]  /*14f70*/  ISETP.LT.AND P4, PT, R0, UR4, !P0 ;  /* 0x0000000400007c0c */ /* 0x000fe2000c781270 */
[----:B------:R-:W-:Y:S01]  /*14f80*/  ULDC UR4, c[0x0][0x248] ;  /* 0x0000920000047ab9 */ /* 0x000fe20000000800 */
[----:B------:R-:W-:Y:S01]  /*14f90*/  LEA R6, P6, R11, R3, 0x1 ;  /* 0x000000030b067211 */ /* 0x000fe200078c08ff */
[----:B------:R-:W-:Y:S01]  /*14fa0*/  VIADD R0, R23, 0x5a ;  /* 0x0000005a17007836 */ /* 0x000fe20000000000 */
[----:B0-----:R-:W-:-:S02]  /*14fb0*/  PRMT R5, R50, 0x7632, R5 ;  /* 0x0000763232057816 */ /* 0x001fc40000000005 */
[CC--:B------:R-:W-:Y:S01]  /*14fc0*/  LEA.HI.X.SX32 R7, R11.reuse, R20.reuse, 0x1, P6 ;  /* 0x000000140b077211 */ /* 0x0c0fe200030f0eff */
[----:B------:R-:W-:Y:S01]  /*14fd0*/  VIADD R11, R11, UR4 ;  /* 0x000000040b0b7c36 */ /* 0x000fe20008000000 */
[----:B------:R-:W-:Y:S01]  /*14fe0*/  ULDC UR4, c[0x0][0x248] ;  /* 0x0000920000047ab9 */ /* 0x000fe20000000800 */
[----:B------:R-:W-:Y:S01]  /*14ff0*/  ISETP.LT.AND P6, PT, R0, UR5, !P0 ;  /* 0x0000000500007c0c */ /* 0x000fe2000c7c1270 */
[----:B------:R-:W-:Y:S01]  /*15000*/  ULDC UR5, c[0x0][0x248] ;  /* 0x0000920000057ab9 */ /* 0x000fe20000000800 */
[----:B------:R0:W-:Y:S01]  /*15010*/  @P3 STG.E.U16 desc[UR14][R6.64], R5 ;  /* 0x0000000506003986 */ /* 0x0001e2000c10150e */
[C---:B------:R-:W-:Y:S01]  /*15020*/  LEA R4, P3, R11.reuse, R3, 0x1 ;  /* 0x000000030b047211 */ /* 0x040fe200078608ff */
[----:B---3--:R-:W-:Y:S01]  /*15030*/  VIADD R9, R11, UR4 ;  /* 0x000000040b097c36 */ /* 0x008fe20008000000 */
[----:B------:R-:W-:Y:S01]  /*15040*/  ULDC UR4, c[0x0][0x22c] ;  /* 0x00008b0000047ab9 */ /* 0x000fe20000000800 */
[----:B------:R-:W-:Y:S02]  /*15050*/  VIADD R0, R23, 0x5b ;  /* 0x0000005b17007836 */ /* 0x000fe40000000000 */
[----:B------:R-:W-:Y:S01]  /*15060*/  VIADD R10, R9, UR5 ;  /* 0x00000005090a7c36 */ /* 0x000fe20008000000 */
[----:B------:R-:W-:Y:S01]  /*15070*/  ULDC UR5, c[0x0][0x22c] ;  /* 0x00008b0000057ab9 */ /* 0x000fe20000000800 */
[----:B0-----:R-:W-:-:S02]  /*15080*/  LEA.HI.X.SX32 R5, R11, R20, 0x1, P3 ;  /* 0x000000140b057211 */ /* 0x001fc400018f0eff */
[-C--:B------:R-:W-:Y:S02]  /*15090*/  LEA R8, P3, R9, R3.reuse, 0x1 ;  /* 0x0000000309087211 */ /* 0x080fe400078608ff */
[----:B------:R-:W-:Y:S01]  /*150a0*/  PRMT R7, R51, 0x7632, R7 ;  /* 0x0000763233077816 */ /* 0x000fe20000000007 */
[----:B------:R-:W-:Y:S01]  /*150b0*/  @P5 STG.E.U16 desc[UR14][R4.64], R51 ;  /* 0x0000003304005986 */ /* 0x000fe2000c10150e */
[----:B------:R-:W-:Y:S02]  /*150c0*/  LEA.HI.X.SX32 R9, R9, R20, 0x1, P3 ;  /* 0x0000001409097211 */ /* 0x000fe400018f0eff */
[----:B------:R-:W-:Y:S01]  /*150d0*/  ISETP.LT.AND P5, PT, R0, UR4, !P0 ;  /* 0x0000000400007c0c */ /* 0x000fe2000c7a1270 */
[----:B------:R-:W-:Y:S01]  /*150e0*/  VIADD R0, R23, 0x5c ;  /* 0x0000005c17007836 */ /* 0x000fe20000000000 */
[----:B------:R-:W-:Y:S01]  /*150f0*/  LEA R6, P3, R10, R3, 0x1 ;  /* 0x000000030a067211 */ /* 0x000fe200078608ff */
[----:B------:R0:W-:Y:S01]  /*15100*/  @P2 STG.E.U16 desc[UR14][R8.64], R7 ;  /* 0x0000000708002986 */ /* 0x0001e2000c10150e */
[----:B------:R-:W-:-:S02]  /*15110*/  ULDC UR4, c[0x0][0x22c] ;  /* 0x00008b0000047ab9 */ /* 0x000fc40000000800 */
[----:B0-----:R-:W-:Y:S02]  /*15120*/  LEA.HI.X.SX32 R7, R10, R20, 0x1, P3 ;  /* 0x000000140a077211 */ /* 0x001fe400018f0eff */
[----:B------:R-:W-:Y:S01]  /*15130*/  ISETP.LT.AND P3, PT, R0, UR4, !P0 ;  /* 0x0000000400007c0c */ /* 0x000fe2000c761270 */
[----:B------:R-:W-:Y:S01]  /*15140*/  ULDC UR4, c[0x0][0x248] ;  /* 0x0000920000047ab9 */ /* 0x000fe20000000800 */
[C---:B------:R-:W-:Y:S01]  /*15150*/  VIADD R0, R23.reuse, 0x5d ;  /* 0x0000005d17007836 */ /* 0x040fe20000000000 */
[----:B-1----:R0:W-:Y:S01]  /*15160*/  @P1 STG.E.U16 desc[UR14][R6.64], R52 ;  /* 0x0000003406001986 */ /* 0x0021e2000c10150e */
[----:B------:R-:W-:Y:S01]  /*15170*/  VIADD R10, R10, UR4 ;  /* 0x000000040a0a7c36 */ /* 0x000fe20008000000 */
[----:B------:R-:W-:Y:S02]  /*15180*/  ULDC UR4, c[0x0][0x22c] ;  /* 0x00008b0000047ab9 */ /* 0x000fe40000000800 */
[----:B------:R-:W-:Y:S01]  /*15190*/  ISETP.LT.AND P2, PT, R0, UR4, !P0 ;  /* 0x0000000400007c0c */ /* 0x000fe2000c741270 */
[----:B------:R-:W-:Y:S01]  /*151a0*/  ULDC UR4, c[0x0][0x248] ;  /* 0x0000920000047ab9 */ /* 0x000fe20000000800 */
[----:B------:R-:W-:Y:S01]  /*151b0*/  LEA R4, P1, R10, R3, 0x1 ;  /* 0x000000030a047211 */ /* 0x000fe200078208ff */
[----:B------:R-:W-:-:S03]  /*151c0*/  VIADD R0, R23, 0x5e ;  /* 0x0000005e17007836 */ /* 0x000fc60000000000 */
[C---:B------:R-:W-:Y:S01]  /*151d0*/  LEA.HI.X.SX32 R5, R10.reuse, R20, 0x1, P1 ;  /* 0x000000140a057211 */ /* 0x040fe200008f0eff */
[----:B------:R-:W-:Y:S01]  /*151e0*/  VIADD R10, R10, UR4 ;  /* 0x000000040a0a7c36 */ /* 0x000fe20008000000 */
[----:B0-----:R-:W-:Y:S01]  /*151f0*/  PRMT R7, R52, 0x7632, R7 ;  /* 0x0000763234077816 */ /* 0x001fe20000000007 */
[----:B------:R-:W-:Y:S01]  /*15200*/  ULDC UR4, c[0x0][0x248] ;  /* 0x0000920000047ab9 */ /* 0x000fe20000000800 */
[----:B------:R-:W-:Y:S01]  /*15210*/  ISETP.LT.AND P1, PT, R0, UR5, !P0 ;  /* 0x0000000500007c0c */ /* 0x000fe2000c721270 */
[C---:B------:R-:W-:Y:S01]  /*15220*/  VIADD R9, R10.reuse, UR4 ;  /* 0x000000040a097c36 */ /* 0x040fe20008000000 */
[----:B------:R-:W-:Y:S01]  /*15230*/  ULDC UR4, c[0x0][0x248] ;  /* 0x0000920000047ab9 */ /* 0x000fe20000000800 */
[----:B------:R0:W-:Y:S01]  /*15240*/  @P4 STG.E.U16 desc[UR14][R4.64], R7 ;  /* 0x0000000704004986 */ /* 0x0001e2000c10150e */
[----:B------:R-:W-:Y:S01]  /*15250*/  LEA R6, P4, R10, R3, 0x1 ;  /* 0x000000030a067211 */ /* 0x000fe200078808ff */
[----:B------:R-:W-:Y:S01]  /*15260*/  VIADD R0, R23, 0x5f ;  /* 0x0000005f17007836 */ /* 0x000fe20000000000 */
[----:B------:R-:W-:-:S02]  /*15270*/  ULDC UR5, c[0x0][0x22c] ;  /* 0x00008b0000057ab9 */ /* 0x000fc40000000800 */
[-C--:B0-----:R-:W-:Y:S01]  /*15280*/  LEA.HI.X.SX32 R7, R10, R20.reuse, 0x1, P4 ;  /* 0x000000140a077211 */ /* 0x081fe200020f0eff */
[C---:B------:R-:W-:Y:S01]  /*15290*/  VIADD R10, R9.reuse, UR4 ;  /* 0x00000004090a7c36 */ /* 0x040fe20008000000 */
[-C--:B------:R-:W-:Y:S01]  /*152a0*/  LEA R8, P4, R9, R3.reuse, 0x1 ;  /* 0x0000000309087211 */ /* 0x080fe200078808ff */
[----:B------:R-:W-:Y:S01]  /*152b0*/  ULDC UR4, c[0x0][0x248] ;  /* 0x0000920000047ab9 */ /* 0x000fe20000000800 */
[----:B------:R-:W-:Y:S01]  /*152c0*/  PRMT R5, R53, 0x7632, R5 ;  /* 0x0000763235057816 */ /* 0x000fe20000000005 */
[----:B------:R-:W-:Y:S01]  /*152d0*/  @P6 STG.E.U16 desc[UR14][R6.64], R53 ;  /* 0x0000003506006986 */ /* 0x000fe2000c10150e */
[-C--:B------:R-:W-:Y:S02]  /*152e0*/  LEA.HI.X.SX32 R9, R9, R20.reuse, 0x1, P4 ;  /* 0x0000001409097211 */ /* 0x080fe400020f0eff */
[----:B------:R-:W-:Y:S02]  /*152f0*/  LEA R4, P6, R10, R3, 0x1 ;  /* 0x000000030a047211 */ /* 0x000fe400078c08ff */
[----:B------:R-:W-:Y:S01]  /*15300*/  ISETP.LT.AND P4, PT, R0, UR5, !P0 ;  /* 0x0000000500007c0c */ /* 0x000fe2000c781270 */
[----:B------:R0:W-:Y:S01]  /*15310*/  @P5 STG.E.U16 desc[UR14][R8.64], R5 ;  /* 0x0000000508005986 */ /* 0x0001e2000c10150e */
[----:B------:R-:W-:Y:S01]  /*15320*/  VIADD R0, R23, 0x60 ;  /* 0x0000006017007836 */ /* 0x000fe20000000000 */
[----:B------:R-:W-:Y:S01]  /*15330*/  ULDC UR5, c[0x0][0x22c] ;  /* 0x00008b0000057ab9 */ /* 0x000fe20000000800 */
[C---:B0-----:R-:W-:Y:S01]  /*15340*/  LEA.HI.X.SX32 R5, R10.reuse, R20, 0x1, P6 ;  /* 0x000000140a057211 */ /* 0x041fe200030f0eff */
[----:B------:R-:W-:-:S02]  /*15350*/  VIADD R10, R10, UR4 ;  /* 0x000000040a0a7c36 */ /* 0x000fc40008000000 */
[----:B------:R-:W-:Y:S01]  /*15360*/  ISETP.LT.AND P6, PT, R0, UR5, !P0 ;  /* 0x0000000500007c0c */ /* 0x000fe2000c7c1270 */
[----:B------:R-:W-:Y:S01]  /*15370*/  ULDC UR4, c[0x0][0x248] ;  /* 0x0000920000047ab9 */ /* 0x000fe20000000800 */
[C---:B------:R-:W-:Y:S01]  /*15380*/  VIADD R0, R23.reuse, 0x61 ;  /* 0x0000006117007836 */ /* 0x040fe20000000000 */
[----:B------:R0:W-:Y:S01]  /*15390*/  @P3 STG.E.U16 desc[UR14][R4.64], R54 ;  /* 0x0000003604003986 */ /* 0x0001e2000c10150e */
[CC--:B------:R-:W-:Y:S01]  /*153a0*/  LEA R6, P3, R10.reuse, R3.reuse, 0x1 ;  /* 0x000000030a067211 */ /* 0x0c0fe200078608ff */
[C---:B------:R-:W-:Y:S01]  /*153b0*/  VIADD R11, R10.reuse, UR4 ;  /* 0x000000040a0b7c36 */ /* 0x040fe20008000000 */
[----:B------:R-:W-:Y:S01]  /*153c0*/  ULDC UR5, c[0x0][0x22c] ;  /* 0x00008b0000057ab9 */ /* 0x000fe20000000800 */
[----:B------:R-:W-:Y:S01]  /*153d0*/  ULDC UR4, c[0x0][0x22c] ;  /* 0x00008b0000047ab9 */ /* 0x000fe20000000800 */
[----:B------:R-:W-:Y:S02]  /*153e0*/  LEA.HI.X.SX32 R7, R10, R20, 0x1, P3 ;  /* 0x000000140a077211 */ /* 0x000fe400018f0eff */
[----:B------:R-:W-:Y:S01]  /*153f0*/  ISETP.LT.AND P5, PT, R0, UR5, !P0 ;  /* 0x0000000500007c0c */ /* 0x000fe2000c7a1270 */
[----:B------:R-:W-:Y:S01]  /*15400*/  VIADD R0, R23, 0x62 ;  /* 0x0000006217007836 */ /* 0x000fe20000000000 */
[----:B------:R-:W-:Y:S01]  /*15410*/  LEA R8, P3, R11, R3, 0x1 ;  /* 0x000000030b087211 */ /* 0x000fe200078608ff */
[----:B------:R-:W-:Y:S01]  /*15420*/  ULDC UR5, c[0x0][0x22c] ;  /* 0x00008b0000057ab9 */ /* 0x000fe20000000800 */
[----:B0-----:R-:W-:-:S02]  /*15430*/  PRMT R5, R54, 0x7632, R5 ;  /* 0x0000763236057816 */ /* 0x001fc40000000005 */
[----:B------:R-:W-:Y:S02]  /*15440*/  LEA.HI.X.SX32 R9, R11, R20, 0x1, P3 ;  /* 0x000000140b097211 */ /* 0x000fe400018f0eff */
[----:B------:R-:W-:Y:S01]  /*15450*/  ISETP.LT.AND P3, PT, R0, UR4, !P0 ;  /* 0x0000000400007c0c */ /* 0x000fe2000c761270 */
[----:B------:R-:W-:Y:S01]  /*15460*/  ULDC UR4, c[0x0][0x248] ;  /* 0x0000920000047ab9 */ /* 0x000fe20000000800 */
[----:B------:R-:W-:Y:S01]  /*15470*/  VIADD R0, R23, 0x63 ;  /* 0x0000006317007836 */ /* 0x000fe20000000000 */
[----:B------:R0:W-:Y:S01]  /*15480*/  @P2 STG.E.U16 desc[UR14][R6.64], R5 ;  /* 0x0000000506002986 */ /* 0x0001e2000c10150e */
[----:B------:R-:W-:Y:S01]  /*15490*/  VIADD R11, R11, UR4 ;  /* 0x000000040b0b7c36 */ /* 0x000fe20008000000 */
[----:B------:R-:W-:Y:S02]  /*154a0*/  ULDC UR4, c[0x0][0x22c] ;  /* 0x00008b0000047ab9 */ /* 0x000fe40000000800 */
[----:B------:R1:W-:Y:S01]  /*154b0*/  @P1 STG.E.U16 desc[UR14][R8.64], R55 ;  /* 0x0000003708001986 */ /* 0x0003e2000c10150e */
        /* <DEDUP_REMOVED lines=9> */
[----:B------:R-:W-:Y:S01]  /*15550*/  VIADD R0, R23, 0x65 ;  /* 0x0000006517007836 */ /* 0x000fe20000000000 */
[----:B------:R0:W-:Y:S01]  /*15560*/  @P4 STG.E.U16 desc[UR14][R4.64], R7 ;  /* 0x0000000704004986 */ /* 0x0001e2000c10150e */
[C---:B------:R-:W-:Y:S01]  /*15570*/  LEA R6, P4, R11.reuse, R3, 0x1 ;  /* 0x000000030b067211 */ /* 0x040fe200078808ff */
[----:B-1----:R-:W-:Y:S01]  /*15580*/  VIADD R9, R11, UR4 ;  /* 0x000000040b097c36 */ /* 0x002fe20008000000 */
[----:B------:R-:W-:Y:S01]  /*15590*/  ULDC UR4, c[0x0][0x248] ;  /* 0x0000920000047ab9 */ /* 0x000fe20000000800 */
[----:B------:R-:W-:Y:S02]  /*155a0*/  ULDC UR5, c[0x0][0x22c] ;  /* 0x00008b0000057ab9 */ /* 0x000fe40000000800 */
[----:B------:R-:W-:Y:S01]  /*155b0*/  VIADD R10, R9, UR4 ;  /* 0x00000004090a7c36 */ /* 0x000fe20008000000 */
[----:B------:R-:W-:Y:S01]  /*155c0*/  ULDC UR4, c[0x0][0x248] ;  /* 0x0000920000047ab9 */ /* 0x000fe20000000800 */
[----:B0-----:R-:W-:-:S02]  /*155d0*/  LEA.HI.X.SX32 R7, R11, R20, 0x1, P4 ;  /* 0x000000140b077211 */ /* 0x001fc400020f0eff */
[CC--:B------:R-:W-:Y:S02]  /*155e0*/  LEA R8, P4, R9.reuse, R3.reuse, 0x1 ;  /* 0x0000000309087211 */ /* 0x0c0fe400078808ff */
[----:B--2---:R-:W-:Y:S01]  /*155f0*/  PRMT R5, R56, 0x7632, R5 ;  /* 0x0000763238057816 */ /* 0x004fe20000000005 */
        /* <DEDUP_REMOVED lines=49> */
[-C--:B------:R-:W-:Y:S02]  /*15910*/  LEA R8, P4, R9, R3.reuse, 0x1 ;  /* 0x0000000309087211 */ /* 0x080fe400078808ff */
        /* <DEDUP_REMOVED lines=11> */
[C---:B------:R-:W-:Y:S01]  /*159d0*/  VIADD R0, R23.reuse, 0x6d ;  /* 0x0000006d17007836 */ /* 0x040fe20000000000 */
[----:B------:R-:W-:Y:S01]  /*159e0*/  ULDC UR4, c[0x0][0x248] ;  /* 0x0000920000047ab9 */ /* 0x000fe20000000800 */
[----:B------:R0:W-:Y:S01]  /*159f0*/  @P3 STG.E.U16 desc[UR14][R4.64], R64 ;  /* 0x0000004004003986 */ /* 0x0001e2000c10150e */
[CC--:B------:R-:W-:Y:S01]  /*15a00*/  LEA R6, P3, R10.reuse, R3.reuse, 0x1 ;  /* 0x000000030a067211 */ /* 0x0c0fe200078608ff */
[----:B------:R-:W-:Y:S01]  /*15a10*/  ULDC UR5, c[0x0][0x22c] ;  /* 0x00008b0000057ab9 */ /* 0x000fe20000000800 */
[C---:B------:R-:W-:Y:S01]  /*15a20*/  VIADD R11, R10.reuse, UR4 ;  /* 0x000000040a0b7c36 */ /* 0x040fe20008000000 */
[----:B------:R-:W-:Y:S01]  /*15a30*/  ULDC UR4, c[0x0][0x22c] ;  /* 0x00008b0000047ab9 */ /* 0x000fe20000000800 */
        /* <DEDUP_REMOVED lines=33> */
[----:B------:R-:W-:Y:S01]  /*15c50*/  PRMT R5, R66, 0x7632, R5 ;  /* 0x0000763242057816 */ /* 0x000fe20000000005 */
[----:B------:R-:W-:Y:S01]  /*15c60*/  @P6 STG.E.U16 desc[UR14][R6.64], R66 ;  /* 0x0000004206006986 */ /* 0x000fe2000c10150e */
[----:B------:R-:W-:Y:S02]  /*15c70*/  LEA.HI.X.SX32 R9, R9, R20, 0x1, P4 ;  /* 0x0000001409097211 */ /* 0x000fe400020f0eff */
[----:B------:R-:W-:Y:S02]  /*15c80*/  LEA R4, P4, R10, R3, 0x1 ;  /* 0x000000030a047211 */ /* 0x000fe400078808ff */
        /* <DEDUP_REMOVED lines=12> */
[----:B------:R-:W-:Y:S01]  /*15d50*/  VIADD R8, R10, UR4 ;  /* 0x000000040a087c36 */ /* 0x000fe20008000000 */
[----:B------:R-:W-:Y:S01]  /*15d60*/  ISETP.LT.AND P2, PT, R0, UR5, !P0 ;  /* 0x0000000500007c0c */ /* 0x000fe2000c741270 */
[----:B------:R-:W-:Y:S01]  /*15d70*/  VIADD R0, R23, 0x74 ;  /* 0x0000007417007836 */ /* 0x000fe20000000000 */
[----:B------:R-:W-:Y:S01]  /*15d80*/  LEA.HI.X.SX32 R7, R10, R20, 0x1, P4 ;  /* 0x000000140a077211 */ /* 0x000fe200020f0eff */
[----:B------:R-:W-:Y:S01]  /*15d90*/  ULDC UR4, c[0x0][0x22c] ;  /* 0x00008b0000047ab9 */ /* 0x000fe20000000800 */
[----:B------:R-:W-:Y:S01]  /*15da0*/  ULDC UR5, c[0x0][0x22c] ;  /* 0x00008b0000057ab9 */ /* 0x000fe20000000800 */
[----:B0-----:R-:W-:Y:S02]  /*15db0*/  PRMT R5, R67, 0x7632, R5 ;  /* 0x0000763243057816 */ /* 0x001fe40000000005 */
[----:B------:R-:W-:-:S03]  /*15dc0*/  LEA R4, P4, R8, R3, 0x1 ;  /* 0x0000000308047211 */ /* 0x000fc600078808ff */
[----:B------:R0:W-:Y:S01]  /*15dd0*/  @P1 STG.E.U16 desc[UR14][R6.64], R5 ;  /* 0x0000000506001986 */ /* 0x0001e2000c10150e */
[----:B------:R-:W-:Y:S01]  /*15de0*/  ISETP.LT.AND P1, PT, R0, UR4, !P0 ;  /* 0x0000000400007c0c */ /* 0x000fe2000c721270 */
[----:B------:R-:W-:Y:S01]  /*15df0*/  VIADD R0, R23, 0x75 ;  /* 0x0000007517007836 */ /* 0x000fe20000000000 */
[----:B------:R-:W-:Y:S01]  /*15e00*/  ULDC UR4, c[0x0][0x248] ;  /* 0x0000920000047ab9 */ /* 0x000fe20000000800 */
[----:B0-----:R-:W-:-:S03]  /*15e10*/  LEA.HI.X.SX32 R5, R8, R20, 0x1, P4 ;  /* 0x0000001408057211 */ /* 0x001fc600020f0eff */
[----:B------:R-:W-:Y:S01]  /*15e20*/  ISETP.LT.AND P4, PT, R0, UR5, !P0 ;  /* 0x0000000500007c0c */ /* 0x000fe2000c781270 */
[----:B------:R-:W-:Y:S01]  /*15e30*/  VIADD R0, R8, UR4 ;  /* 0x0000000408007c36 */ /* 0x000fe20008000000 */
[----:B------:R-:W-:Y:S01]  /*15e40*/  ULDC UR4, c[0x0][0x248] ;  /* 0x0000920000047ab9 */ /* 0x000fe20000000800 */
[----:B------:R0:W-:Y:S01]  /*15e50*/  @P5 STG.E.U16 desc[UR14][R4.64], R60 ;  /* 0x0000003c04005986 */ /* 0x0001e2000c10150e */
[----:B------:R-:W-:Y:S01]  /*15e60*/  ULDC UR5, c[0x0][0x22c] ;  /* 0x00008b0000057ab9 */ /* 0x000fe20000000800 */
[C---:B------:R-:W-:Y:S01]  /*15e70*/  VIADD R7, R0.reuse, UR4 ;  /* 0x0000000400077c36 */ /* 0x040fe20008000000 */
[CC--:B------:R-:W-:Y:S01]  /*15e80*/  LEA R8, P5, R0.reuse, R3.reuse, 0x1 ;  /* 0x0000000300087211 */ /* 0x0c0fe200078a08ff */
[----:B------:R-:W-:Y:S02]  /*15e90*/  ULDC UR4, c[0x0][0x248] ;  /* 0x0000920000047ab9 */ /* 0x000fe40000000800 */
[----:B------:R-:W-:Y:S01]  /*15ea0*/  VIADD R12, R7, UR4 ;  /* 0x00000004070c7c36 */ /* 0x000fe20008000000 */
[----:B------:R-:W-:Y:S01]  /*15eb0*/  LEA.HI.X.SX32 R9, R0, R20, 0x1, P5 ;  /* 0x0000001400097211 */ /* 0x000fe200028f0eff */
[----:B------:R-:W-:Y:S01]  /*15ec0*/  VIADD R0, R23, 0x76 ;  /* 0x0000007617007836 */ /* 0x000fe20000000000 */
[----:B------:R-:W-:Y:S01]  /*15ed0*/  LEA R6, P5, R7, R3, 0x1 ;  /* 0x0000000307067211 */ /* 0x000fe200078a08ff */
[----:B------:R-:W-:Y:S01]  /*15ee0*/  ULDC UR4, c[0x0][0x248] ;  /* 0x0000920000047ab9 */ /* 0x000fe20000000800 */
[----:B0-----:R-:W-:-:S02]  /*15ef0*/  PRMT R5, R60, 0x7632, R5 ;  /* 0x000076323c057816 */ /* 0x001fc40000000005 */
[-C--:B------:R-:W-:Y:S02]  /*15f00*/  LEA.HI.X.SX32 R7, R7, R20.reuse, 0x1, P5 ;  /* 0x0000001407077211 */ /* 0x080fe400028f0eff */
[-C--:B------:R-:W-:Y:S01]  /*15f10*/  LEA R10, P5, R12, R3.reuse, 0x1 ;  /* 0x000000030c0a7211 */ /* 0x080fe200078a08ff */
[----:B------:R0:W-:Y:S01]  /*15f20*/  @P6 STG.E.U16 desc[UR14][R8.64], R5 ;  /* 0x0000000508006986 */ /* 0x0001e2000c10150e */
[----:B------:R-:W-:Y:S01]  /*15f30*/  ISETP.LT.AND P6, PT, R0, UR5, !P0 ;  /* 0x0000000500007c0c */ /* 0x000fe2000c7c1270 */
[C---:B------:R-:W-:Y:S01]  /*15f40*/  VIADD R0, R23.reuse, 0x77 ;  /* 0x0000007717007836 */ /* 0x040fe20000000000 */
[C---:B------:R-:W-:Y:S01]  /*15f50*/  LEA.HI.X.SX32 R11, R12.reuse, R20, 0x1, P5 ;  /* 0x000000140c0b7211 */ /* 0x040fe200028f0eff */
[----:B------:R-:W-:Y:S01]  /*15f60*/  VIADD R12, R12, UR4 ;  /* 0x000000040c0c7c36 */ /* 0x000fe20008000000 */
[----:B------:R-:W-:Y:S01]  /*15f70*/  ULDC UR5, c[0x0][0x22c] ;  /* 0x00008b0000057ab9 */ /* 0x000fe20000000800 */
[----:B------:R-:W-:Y:S01]  /*15f80*/  @P3 STG.E.U16 desc[UR14][R6.64], R61 ;  /* 0x0000003d06003986 */ /* 0x000fe2000c10150e */
[----:B------:R-:W-:Y:S01]  /*15f90*/  ISETP.LT.AND P3, PT, R0, UR5, !P0 ;  /* 0x0000000500007c0c */ /* 0x000fe2000c761270 */
[----:B------:R-:W-:Y:S01]  /*15fa0*/  VIADD R0, R23, 0x78 ;  /* 0x0000007817007836 */ /* 0x000fe20000000000 */
[----:B------:R-:W-:Y:S01]  /*15fb0*/  ULDC UR4, c[0x0][0x248] ;  /* 0x0000920000047ab9 */ /* 0x000fe20000000800 */
[----:B------:R-:W-:Y:S01]  /*15fc0*/  ULDC UR5, c[0x0][0x22c] ;  /* 0x00008b0000057ab9 */ /* 0x000fe20000000800 */
[C---:B------:R-:W-:Y:S01]  /*15fd0*/  VIADD R13, R12.reuse, UR4 ;  /* 0x000000040c0d7c36 */ /* 0x040fe20008000000 */
[----:B0-----:R-:W-:Y:S01]  /*15fe0*/  PRMT R9, R61, 0x7632, R9 ;  /* 0x000076323d097816 */ /* 0x001fe20000000009 */
[----:B------:R-:W0:Y:S01]  /*15ff0*/  LDS.128 R4, [R2] ;  /* 0x0000000002047984 */ /* 0x000e220000000c00 */
[----:B------:R-:W-:Y:S01]  /*16000*/  LEA R8, P5, R12, R3, 0x1 ;  /* 0x000000030c087211 */ /* 0x000fe200078a08ff */
[----:B------:R-:W-:-:S02]  /*16010*/  ULDC UR4, c[0x0][0x22c] ;  /* 0x00008b0000047ab9 */ /* 0x000fc40000000800 */
[----:B------:R1:W-:Y:S01]  /*16020*/  @P2 STG.E.U16 desc[UR14][R10.64], R9 ;  /* 0x000000090a002986 */ /* 0x0003e2000c10150e */
[----:B------:R-:W-:Y:S01]  /*16030*/  ISETP.LT.AND P2, PT, R0, UR5, !P0 ;  /* 0x0000000500007c0c */ /* 0x000fe2000c741270 */
[----:B------:R-:W-:Y:S01]  /*16040*/  VIADD R0, R23, 0x79 ;  /* 0x0000007917007836 */ /* 0x000fe20000000000 */
[----:B------:R-:W-:Y:S01]  /*16050*/  ULDC UR5, c[0x0][0x22c] ;  /* 0x00008b0000057ab9 */ /* 0x000fe20000000800 */
[----:B-1----:R-:W-:Y:S02]  /*16060*/  LEA.HI.X.SX32 R9, R12, R20, 0x1, P5 ;  /* 0x000000140c097211 */ /* 0x002fe400028f0eff */
[----:B------:R-:W-:-:S03]  /*16070*/  LEA R10, P5, R13, R3, 0x1 ;  /* 0x000000030d0a7211 */ /* 0x000fc600078a08ff */
[----:B------:R1:W-:Y:S01]  /*16080*/  @P1 STG.E.U16 desc[UR14][R8.64], R62 ;  /* 0x0000003e08001986 */ /* 0x0003e2000c10150e */
[----:B------:R-:W-:Y:S01]  /*16090*/  ISETP.LT.AND P1, PT, R0, UR4, !P0 ;  /* 0x0000000400007c0c */ /* 0x000fe2000c721270 */
[----:B------:R-:W-:Y:S01]  /*160a0*/  ULDC UR4, c[0x0][0x248] ;  /* 0x0000920000047ab9 */ /* 0x000fe20000000800 */
[C---:B------:R-:W-:Y:S01]  /*160b0*/  LEA.HI.X.SX32 R11, R13.reuse, R20, 0x1, P5 ;  /* 0x000000140d0b7211 */ /* 0x040fe200028f0eff */
[----:B------:R-:W-:Y:S01]  /*160c0*/  VIADD R14, R13, UR4 ;  /* 0x000000040d0e7c36 */ /* 0x000fe20008000000 */
[----:B------:R-:W-:Y:S01]  /*160d0*/  ULDC UR4, c[0x0][0x22c] ;  /* 0x00008b0000047ab9 */ /* 0x000fe20000000800 */
[----:B------:R-:W-:-:S05]  /*160e0*/  VIADD R0, R23, 0x7a ;  /* 0x0000007a17007836 */ /* 0x000fca0000000000 */
[----:B------:R-:W-:Y:S01]  /*160f0*/  ISETP.LT.AND P5, PT, R0, UR4, !P0 ;  /* 0x0000000400007c0c */ /* 0x000fe2000c7a1270 */
[----:B------:R-:W-:Y:S01]  /*16100*/  ULDC UR4, c[0x0][0x248] ;  /* 0x0000920000047ab9 */ /* 0x000fe20000000800 */
[----:B-1----:R-:W-:Y:S01]  /*16110*/  PRMT R9, R62, 0x7632, R9 ;  /* 0x000076323e097816 */ /* 0x002fe20000000009 */
[----:B------:R-:W-:-:S04]  /*16120*/  VIADD R0, R23, 0x7b ;  /* 0x0000007b17007836 */ /* 0x000fc80000000000 */
[----:B------:R1:W-:Y:S01]  /*16130*/  @P4 STG.E.U16 desc[UR14][R10.64], R9 ;  /* 0x000000090a004986 */ /* 0x0003e2000c10150e */
[----:B------:R-:W-:-:S04]  /*16140*/  LEA R12, P4, R14, R3, 0x1 ;  /* 0x000000030e0c7211 */ /* 0x000fc800078808ff */
[CC--:B------:R-:W-:Y:S01]  /*16150*/  LEA.HI.X.SX32 R13, R14.reuse, R20.reuse, 0x1, P4 ;  /* 0x000000140e0d7211 */ /* 0x0c0fe200020f0eff */
[----:B------:R-:W-:Y:S01]  /*16160*/  VIADD R14, R14, UR4 ;  /* 0x000000040e0e7c36 */ /* 0x000fe20008000000 */
[----:B------:R-:W-:Y:S01]  /*16170*/  ULDC UR4, c[0x0][0x248] ;  /* 0x0000920000047ab9 */ /* 0x000fe20000000800 */
[----:B------:R-:W-:Y:S01]  /*16180*/  ISETP.LT.AND P4, PT, R0, UR5, !P0 ;  /* 0x0000000500007c0c */ /* 0x000fe2000c781270 */
[----:B------:R-:W-:Y:S01]  /*16190*/  VIADD R0, R23, 0x7c ;  /* 0x0000007c17007836 */ /* 0x000fe20000000000 */
[----:B------:R-:W-:Y:S01]  /*161a0*/  @P6 STG.E.U16 desc[UR14][R12.64], R63 ;  /* 0x0000003f0c006986 */ /* 0x000fe2000c10150e */
[CC--:B------:R-:W-:Y:S01]  /*161b0*/  LEA R8, P6, R14.reuse, R3.reuse, 0x1 ;  /* 0x000000030e087211 */ /* 0x0c0fe200078c08ff */
[C---:B------:R-:W-:Y:S01]  /*161c0*/  VIADD R2, R14.reuse, UR4 ;  /* 0x000000040e027c36 */ /* 0x040fe20008000000 */
[----:B-1----:R-:W-:Y:S01]  /*161d0*/  PRMT R11, R63, 0x7632, R11 ;  /* 0x000076323f0b7816 */ /* 0x002fe2000000000b */
[----:B------:R-:W-:Y:S01]  /*161e0*/  ULDC UR5, c[0x0][0x248] ;  /* 0x0000920000057ab9 */ /* 0x000fe20000000800 */
[-C--:B------:R-:W-:Y:S01]  /*161f0*/  LEA.HI.X.SX32 R9, R14, R20.reuse, 0x1, P6 ;  /* 0x000000140e097211 */ /* 0x080fe200030f0eff */
[----:B------:R-:W-:Y:S01]  /*16200*/  ULDC UR4, c[0x0][0x22c] ;  /* 0x00008b0000047ab9 */ /* 0x000fe20000000800 */
[C---:B------:R-:W-:Y:S01]  /*16210*/  LEA R10, P6, R2.reuse, R3, 0x1 ;  /* 0x00000003020a7211 */ /* 0x040fe200078c08ff */
[----:B------:R-:W-:Y:S01]  /*16220*/  VIADD R14, R2, UR5 ;  /* 0x00000005020e7c36 */ /* 0x000fe20008000000 */
[----:B------:R-:W-:Y:S01]  /*16230*/  ULDC UR5, c[0x0][0x248] ;  /* 0x0000920000057ab9 */ /* 0x000fe20000000800 */
[----:B------:R1:W-:Y:S01]  /*16240*/  @P3 STG.E.U16 desc[UR14][R8.64], R11 ;  /* 0x0000000b08003986 */ /* 0x0003e2000c10150e */
[----:B------:R-:W-:Y:S01]  /*16250*/  ISETP.LT.AND P3, PT, R0, UR4, !P0 ;  /* 0x0000000400007c0c */ /* 0x000fe2000c761270 */
[C---:B------:R-:W-:Y:S01]  /*16260*/  VIADD R0, R23.reuse, 0x7d ;  /* 0x0000007d17007836 */ /* 0x040fe20000000000 */
[----:B------:R-:W-:Y:S01]  /*16270*/  ULDC UR4, c[0x0][0x22c] ;  /* 0x00008b0000047ab9 */ /* 0x000fe20000000800 */
[----:B------:R-:W-:Y:S01]  /*16280*/  VIADD R23, R23, 0x7f ;  /* 0x0000007f17177836 */ /* 0x000fe20000000000 */
[----:B-1----:R-:W-:-:S02]  /*16290*/  LEA.HI.X.SX32 R11, R2, R20, 0x1, P6 ;  /* 0x00000014020b7211 */ /* 0x002fc400030f0eff */
[----:B------:R-:W-:Y:S02]  /*162a0*/  LEA R12, P6, R14, R3, 0x1 ;  /* 0x000000030e0c7211 */ /* 0x000fe400078c08ff */
[----:B0-----:R-:W-:Y:S01]  /*162b0*/  PRMT R9, R4, 0x7632, R9 ;  /* 0x0000763204097816 */ /* 0x001fe20000000009 */
[----:B------:R0:W-:Y:S01]  /*162c0*/  @P2 STG.E.U16 desc[UR14][R10.64], R4 ;  /* 0x000000040a002986 */ /* 0x0001e2000c10150e */
[----:B------:R-:W-:Y:S01]  /*162d0*/  ISETP.LT.AND P2, PT, R0, UR4, !P0 ;  /* 0x0000000400007c0c */ /* 0x000fe2000c741270 */
[----:B------:R-:W-:Y:S01]  /*162e0*/  ULDC UR4, c[0x0][0x248] ;  /* 0x0000920000047ab9 */ /* 0x000fe20000000800 */
[C---:B------:R-:W-:Y:S01]  /*162f0*/  LEA.HI.X.SX32 R13, R14.reuse, R20, 0x1, P6 ;  /* 0x000000140e0d7211 */ /* 0x040fe200030f0eff */
[----:B------:R-:W-:Y:S01]  /*16300*/  VIADD R14, R14, UR4 ;  /* 0x000000040e0e7c36 */ /* 0x000fe20008000000 */
[----:B------:R-:W-:-:S03]  /*16310*/  ULDC UR4, c[0x0][0x248] ;  /* 0x0000920000047ab9 */ /* 0x000fc60000000800 */
[C---:B------:R-:W-:Y:S01]  /*16320*/  VIADD R0, R14.reuse, UR4 ;  /* 0x000000040e007c36 */ /* 0x040fe20008000000 */
[----:B------:R1:W-:Y:S01]  /*16330*/  @P1 STG.E.U16 desc[UR14][R12.64], R9 ;  /* 0x000000090c001986 */ /* 0x0003e2000c10150e */
[----:B------:R-:W-:Y:S01]  /*16340*/  LEA R8, P1, R14, R3, 0x1 ;  /* 0x000000030e087211 */ /* 0x000fe200078208ff */
[----:B------:R-:W-:Y:S01]  /*16350*/  ULDC UR4, c[0x0][0x248] ;  /* 0x0000920000047ab9 */ /* 0x000fe20000000800 */
[----:B------:R-:W-:Y:S01]  /*16360*/  VIADD R2, R0, UR5 ;  /* 0x0000000500027c36 */ /* 0x000fe20008000000 */
[----:B------:R-:W-:-:S03]  /*16370*/  ULDC UR5, c[0x0][0x248] ;  /* 0x0000920000057ab9 */ /* 0x000fc60000000800 */
[----:B0-----:R-:W-:-:S04]  /*16380*/  VIADD R4, R2, UR6 ;  /* 0x0000000602047c36 */ /* 0x001fc80008000000 */
[----:B------:R-:W-:Y:S01]  /*16390*/  VIADD R17, R4, UR4 ;  /* 0x0000000404117c36 */ /* 0x000fe20008000000 */
[-C--:B-1----:R-:W-:Y:S01]  /*163a0*/  LEA.HI.X.SX32 R9, R14, R20.reuse, 0x1, P1 ;  /* 0x000000140e097211 */ /* 0x082fe200008f0eff */
[----:B------:R-:W-:Y:S01]  /*163b0*/  ULDC UR4, c[0x0][0x22c] ;  /* 0x00008b0000047ab9 */ /* 0x000fe20000000800 */
[-C--:B------:R-:W-:Y:S02]  /*163c0*/  LEA R10, P1, R0, R3.reuse, 0x1 ;  /* 0x00000003000a7211 */ /* 0x080fe400078208ff */
[-C--:B------:R-:W-:Y:S01]  /*163d0*/  LEA R12, P6, R2, R3.reuse, 0x1 ;  /* 0x00000003020c7211 */ /* 0x080fe200078c08ff */
[----:B------:R0:W-:Y:S01]  /*163e0*/  @P5 STG.E.U16 desc[UR14][R8.64], R5 ;  /* 0x0000000508005986 */ /* 0x0001e2000c10150e */
[-C--:B------:R-:W-:Y:S01]  /*163f0*/  LEA.HI.X.SX32 R11, R0, R20.reuse, 0x1, P1 ;  /* 0x00000014000b7211 */ /* 0x080fe200008f0eff */
[----:B------:R-:W-:Y:S01]  /*16400*/  VIADD R0, R17, UR5 ;  /* 0x0000000511007c36 */ /* 0x000fe20008000000 */
[----:B------:R-:W-:Y:S02]  /*16410*/  LEA.HI.X.SX32 R13, R2, R20, 0x1, P6 ;  /* 0x00000014020d7211 */ /* 0x000fe400030f0eff */
[----:B------:R-:W-:-:S02]  /*16420*/  LEA R14, P6, R4, R3, 0x1 ;  /* 0x00000003040e7211 */ /* 0x000fc400078c08ff */
[CC--:B------:R-:W-:Y:S02]  /*16430*/  LEA R2, P1, R17.reuse, R3.reuse, 0x1 ;  /* 0x0000000311027211 */ /* 0x0c0fe400078208ff */
[-C--:B------:R-:W-:Y:S02]  /*16440*/  LEA.HI.X.SX32 R15, R4, R20.reuse, 0x1, P6 ;  /* 0x00000014040f7211 */ /* 0x080fe400030f0eff */
[----:B------:R-:W-:Y:S02]  /*16450*/  LEA R16, P6, R0, R3, 0x1 ;  /* 0x0000000300107211 */ /* 0x000fe400078c08ff */
[----:B------:R-:W-:Y:S02]  /*16460*/  LEA.HI.X.SX32 R3, R17, R20, 0x1, P1 ;  /* 0x0000001411037211 */ /* 0x000fe400008f0eff */
[----:B------:R-:W-:Y:S02]  /*16470*/  ISETP.LT.AND P1, PT, R18, UR7, !P0 ;  /* 0x0000000712007c0c */ /* 0x000fe4000c721270 */
[----:B------:R-:W-:-:S02]  /*16480*/  ISETP.LT.AND P0, PT, R23, UR4, !P0 ;  /* 0x0000000417007c0c */ /* 0x000fc4000c701270 */
[----:B------:R-:W-:Y:S02]  /*16490*/  LEA.HI.X.SX32 R17, R0, R20, 0x1, P6 ;  /* 0x0000001400117211 */ /* 0x000fe400030f0eff */
[----:B------:R-:W-:Y:S02]  /*164a0*/  PRMT R0, R5, 0x7632, R0 ;  /* 0x0000763205007816 */ /* 0x000fe40000000000 */
[----:B------:R-:W-:-:S03]  /*164b0*/  PRMT R4, R6, 0x7632, R4 ;  /* 0x0000763206047816 */ /* 0x000fc60000000004 */
[----:B------:R0:W-:Y:S04]  /*164c0*/  @P4 STG.E.U16 desc[UR14][R10.64], R0 ;  /* 0x000000000a004986 */ /* 0x0001e8000c10150e */
[----:B------:R0:W-:Y:S04]  /*164d0*/  @P3 STG.E.U16 desc[UR14][R12.64], R6 ;  /* 0x000000060c003986 */ /* 0x0001e8000c10150e */
[----:B------:R0:W-:Y:S04]  /*164e0*/  @P2 STG.E.U16 desc[UR14][R14.64], R4 ;  /* 0x000000040e002986 */ /* 0x0001e8000c10150e */
[----:B------:R0:W-:Y:S01]  /*164f0*/  @P1 STG.E.U16 desc[UR14][R2.64], R7 ;  /* 0x0000000702001986 */ /* 0x0001e2000c10150e */
[----:B------:R-:W-:Y:S05]  /*16500*/  @!P0 EXIT ;  /* 0x000000000000894d */ /* 0x000fea0003800000 */
[----:B0-----:R-:W-:-:S05]  /*16510*/  PRMT R8, R7, 0x7632, R8 ;  /* 0x0000763207087816 */ /* 0x001fca0000000008 */
[----:B------:R-:W-:Y:S01]  /*16520*/  STG.E.U16 desc[UR14][R16.64], R8 ;  /* 0x0000000810007986 */ /* 0x000fe2000c10150e */
[----:B------:R-:W-:Y:S05]  /*16530*/  EXIT ;  /* 0x000000000000794d */ /* 0x000fea0003800000 */
.L_x_3:
[----:B------:R-:W-:-:S00]  /*16540*/  BRA `(.L_x_3) ;  /* 0xfffffffc00fc7947 */ /* 0x000fc0000383ffff */
[----:B------:R-:W-:-:S00]  /*16550*/  NOP ;  /* 0x0000000000007918 */ /* 0x000fc00000000000 */
        /* <DEDUP_REMOVED lines=10> */
.L_x_4:


//--------------------- .nv.shared.matmul_kernel  --------------------------
	.section	.nv.shared.matmul_kernel,"aw",@nobits
	.sectionflags	@""
	.align	16
	.zero		1024


//--------------------- .nv.shared.reserved.0     --------------------------
	.section	.nv.shared.reserved.0,"aw",@nobits
	.weak		__nv_reservedSMEM_offset_0_alias
	.size		__nv_reservedSMEM_offset_0_alias, 0, 0
	.other		__nv_reservedSMEM_offset_0_alias,@"STO_CUDA_RESERVED_SHARED STV_DEFAULT"
__nv_reservedSMEM_offset_0_alias:
	.zero		0


//--------------------- .nv.constant0.matmul_kernel --------------------------
	.section	.nv.constant0.matmul_kernel,"a",@progbits
	.sectionflags	@""
	.align	4
.nv.constant0.matmul_kernel:
	.zero		608


//--------------------- SYMBOLS --------------------------

	.type		.nv.reservedSmem.offset0,@object
	.size		.nv.reservedSmem.offset0,0x4
